//
// Generated by NVIDIA NVVM Compiler
//
// Compiler Build ID: CL-36424714
// Cuda compilation tools, release 13.0, V13.0.88
// Based on NVVM 20.0.0
//

.version 9.0
.target sm_100
.address_size 64

	// .globl	_Z9compute_rPf
.func  (.param .align 16 .b8 func_retval0[16]) __internal_trig_reduction_slowpathd
(
	.param .b64 __internal_trig_reduction_slowpathd_param_0
)
;
.func  (.param .b64 func_retval0) __internal_accurate_pow
(
	.param .b64 __internal_accurate_pow_param_0
)
;
.global .align 8 .b8 __cudart_i2opi_d[144] = {8, 93, 141, 31, 177, 95, 251, 107, 234, 146, 82, 138, 247, 57, 7, 61, 123, 241, 229, 235, 199, 186, 39, 117, 45, 234, 95, 158, 102, 63, 70, 79, 183, 9, 203, 39, 207, 126, 54, 109, 31, 109, 10, 90, 139, 17, 47, 239, 15, 152, 5, 222, 255, 151, 248, 31, 59, 40, 249, 189, 139, 95, 132, 156, 244, 57, 83, 131, 57, 214, 145, 57, 65, 126, 95, 180, 38, 112, 156, 233, 132, 68, 187, 46, 245, 53, 130, 232, 62, 167, 41, 177, 28, 235, 29, 254, 28, 146, 209, 9, 234, 46, 73, 6, 224, 210, 77, 66, 58, 110, 36, 183, 97, 197, 187, 222, 171, 99, 81, 254, 65, 144, 67, 60, 153, 149, 98, 219, 192, 221, 52, 245, 209, 87, 39, 252, 41, 21, 68, 78, 110, 131, 249, 162};
.global .align 16 .b8 __cudart_sin_cos_coeffs[128] = {70, 210, 176, 44, 241, 229, 90, 190, 146, 227, 172, 105, 227, 29, 199, 62, 161, 98, 219, 25, 160, 1, 42, 191, 24, 8, 17, 17, 17, 17, 129, 63, 84, 85, 85, 85, 85, 85, 197, 191, 0, 0, 0, 0, 0, 0, 0, 0, 0, 0, 0, 0, 0, 0, 0, 0, 100, 129, 253, 32, 131, 255, 168, 189, 40, 133, 239, 193, 167, 238, 33, 62, 217, 230, 6, 142, 79, 126, 146, 190, 233, 188, 221, 25, 160, 1, 250, 62, 71, 93, 193, 22, 108, 193, 86, 191, 81, 85, 85, 85, 85, 85, 165, 63, 0, 0, 0, 0, 0, 0, 224, 191, 0, 0, 0, 0, 0, 0, 240, 63};

.visible .entry _Z9compute_rPf(
	.param .u64 .ptr .align 1 _Z9compute_rPf_param_0
)
{
	.reg .pred 	%p<49>;
	.reg .b32 	%r<104>;
	.reg .b32 	%f<3>;
	.reg .b64 	%rd<54>;
	.reg .b64 	%fd<113>;

	ld.param.u64 	%rd18, [_Z9compute_rPf_param_0];
	cvta.to.global.u64 	%rd1, %rd18;
	mov.u32 	%r34, %ctaid.x;
	mov.u32 	%r35, %ntid.x;
	mov.u32 	%r36, %tid.x;
	mad.lo.s32 	%r1, %r34, %r35, %r36;
	setp.gt.u32 	%p3, %r1, 199999;
	@%p3 bra 	$L__BB0_39;
	mov.f64 	%fd29, 0dBFE279A745772481;
	rcp.approx.ftz.f64 	%fd30, %fd29;
	fma.rn.f64 	%fd31, %fd30, 0d3FE279A745772481, 0d3FF0000000000000;
	fma.rn.f64 	%fd32, %fd31, %fd31, %fd31;
	fma.rn.f64 	%fd33, %fd32, %fd30, %fd30;
	neg.f64 	%fd34, %fd33;
	fma.rn.f64 	%fd35, %fd33, 0d3FE279A745772481, 0d3FF0000000000000;
	fma.rn.f64 	%fd36, %fd33, 0dBC45B053291CB1F4, %fd35;
	fma.rn.f64 	%fd37, %fd36, %fd34, %fd34;
	setp.leu.f64 	%p4, %fd37, 0d3FF2666666666666;
	@%p4 bra 	$L__BB0_38;
	cvt.rn.f64.u32 	%fd38, %r1;
	mul.f64 	%fd39, %fd38, 0d3F2A36E2EB1C432D;
	div.rn.f64 	%fd40, %fd39, 0d41086A0000000000;
	mov.f64 	%fd41, 0d3FF2666666666666;
	{
	.reg .b32 %temp; 
	mov.b64 	{%temp, %r38}, %fd41;
	}
	mov.f64 	%fd42, 0d4000000000000000;
	{
	.reg .b32 %temp; 
	mov.b64 	{%temp, %r39}, %fd42;
	}
	and.b32  	%r3, %r39, 2146435072;
	setp.eq.s32 	%p5, %r3, 1062207488;
	{ // callseq 0, 0
	.param .b64 param0;
	st.param.f64 	[param0], 0d3FF2666666666666;
	.param .b64 retval0;
	call.uni (retval0), 
	__internal_accurate_pow, 
	(
	param0
	);
	ld.param.f64 	%fd43, [retval0];
	} // callseq 0
	setp.lt.s32 	%p6, %r38, 0;
	neg.f64 	%fd45, %fd43;
	selp.f64 	%fd46, %fd45, %fd43, %p5;
	selp.f64 	%fd47, %fd46, %fd43, %p6;
	add.f64 	%fd48, %fd47, 0d3FF0000000000000;
	sqrt.rn.f64 	%fd49, %fd48;
	div.rn.f64 	%fd50, %fd49, 0dC1B1E1A300000000;
	add.f64 	%fd1, %fd40, %fd50;
	{
	.reg .b32 %temp; 
	mov.b64 	{%temp, %r4}, %fd1;
	}
	and.b32  	%r40, %r4, 2147483647;
	{
	.reg .b32 %temp; 
	mov.b64 	{%r41, %temp}, %fd1;
	}
	mov.f64 	%fd51, 0d3F1A36E2EB1C432D;
	{
	.reg .b32 %temp; 
	mov.b64 	{%temp, %r42}, %fd51;
	}
	and.b32  	%r44, %r42, 2147483647;
	{
	.reg .b32 %temp; 
	mov.b64 	{%r45, %temp}, %fd51;
	}
	mov.b64 	%fd107, {%r41, %r40};
	mov.b64 	%fd3, {%r45, %r44};
	max.u32 	%r46, %r40, %r44;
	setp.lt.u32 	%p7, %r46, 2146435072;
	@%p7 bra 	$L__BB0_6;
	setp.num.f64 	%p26, %fd107, %fd107;
	setp.num.f64 	%p27, %fd3, %fd3;
	and.pred  	%p28, %p26, %p27;
	@%p28 bra 	$L__BB0_5;
	mov.f64 	%fd66, 0d3F1A36E2EB1C432D;
	add.rn.f64 	%fd108, %fd1, %fd66;
	bra.uni 	$L__BB0_23;
$L__BB0_5:
	setp.eq.f64 	%p29, %fd107, 0d7FF0000000000000;
	selp.f64 	%fd108, 0dFFF8000000000000, %fd1, %p29;
	bra.uni 	$L__BB0_23;
$L__BB0_6:
	setp.eq.f64 	%p8, %fd3, 0d0000000000000000;
	mov.f64 	%fd108, 0dFFF8000000000000;
	@%p8 bra 	$L__BB0_23;
	setp.ltu.f64 	%p10, %fd107, %fd3;
	mov.pred 	%p48, -1;
	@%p10 bra 	$L__BB0_22;
	{
	.reg .b32 %temp; 
	mov.b64 	{%temp, %r47}, %fd107;
	}
	shr.u32 	%r94, %r47, 20;
	{
	.reg .b32 %temp; 
	mov.b64 	{%temp, %r6}, %fd3;
	}
	shr.u32 	%r95, %r6, 20;
	setp.gt.u32 	%p11, %r47, 1048575;
	@%p11 bra 	$L__BB0_10;
	mul.f64 	%fd107, %fd107, 0d4350000000000000;
	{
	.reg .b32 %temp; 
	mov.b64 	{%temp, %r48}, %fd107;
	}
	shr.u32 	%r49, %r48, 20;
	add.s32 	%r50, %r94, %r49;
	add.s32 	%r94, %r50, -54;
$L__BB0_10:
	setp.gt.u32 	%p12, %r6, 1048575;
	mov.f64 	%fd106, %fd3;
	@%p12 bra 	$L__BB0_12;
	mul.f64 	%fd106, %fd3, 0d4350000000000000;
	{
	.reg .b32 %temp; 
	mov.b64 	{%temp, %r51}, %fd106;
	}
	shr.u32 	%r52, %r51, 20;
	add.s32 	%r53, %r95, %r52;
	add.s32 	%r95, %r53, -54;
$L__BB0_12:
	mov.b64 	%rd22, %fd107;
	mov.b64 	%rd23, %fd106;
	and.b64  	%rd24, %rd22, 4503599627370495;
	or.b64  	%rd49, %rd24, 4503599627370496;
	and.b64  	%rd25, %rd23, 4503599627370495;
	or.b64  	%rd3, %rd25, 4503599627370496;
	sub.s32 	%r12, %r94, %r95;
	min.s32 	%r13, %r12, 0;
	add.s32 	%r55, %r95, %r13;
	sub.s32 	%r56, %r94, %r55;
	add.s32 	%r57, %r56, 1;
	and.b32  	%r14, %r57, 3;
	setp.eq.s32 	%p13, %r14, 0;
	mov.u32 	%r98, %r12;
	@%p13 bra 	$L__BB0_15;
	neg.s32 	%r96, %r14;
	mov.u32 	%r98, %r12;
$L__BB0_14:
	.pragma "nounroll";
	sub.s64 	%rd26, %rd49, %rd3;
	mov.b64 	%fd53, %rd26;
	{
	.reg .b32 %temp; 
	mov.b64 	{%temp, %r101}, %fd53;
	}
	setp.lt.s32 	%p14, %r101, 0;
	selp.b64 	%rd52, %rd49, %rd26, %p14;
	shl.b64 	%rd49, %rd52, 1;
	add.s32 	%r98, %r98, -1;
	add.s32 	%r96, %r96, 1;
	setp.ne.s32 	%p15, %r96, 0;
	@%p15 bra 	$L__BB0_14;
$L__BB0_15:
	sub.s32 	%r58, %r12, %r13;
	setp.lt.u32 	%p16, %r58, 3;
	@%p16 bra 	$L__BB0_17;
$L__BB0_16:
	sub.s64 	%rd27, %rd49, %rd3;
	mov.b64 	%fd54, %rd27;
	{
	.reg .b32 %temp; 
	mov.b64 	{%temp, %r59}, %fd54;
	}
	setp.lt.s32 	%p17, %r59, 0;
	selp.b64 	%rd28, %rd49, %rd27, %p17;
	shl.b64 	%rd29, %rd28, 1;
	sub.s64 	%rd30, %rd29, %rd3;
	mov.b64 	%fd55, %rd30;
	{
	.reg .b32 %temp; 
	mov.b64 	{%temp, %r60}, %fd55;
	}
	setp.lt.s32 	%p18, %r60, 0;
	selp.b64 	%rd31, %rd29, %rd30, %p18;
	shl.b64 	%rd32, %rd31, 1;
	sub.s64 	%rd33, %rd32, %rd3;
	mov.b64 	%fd56, %rd33;
	{
	.reg .b32 %temp; 
	mov.b64 	{%temp, %r61}, %fd56;
	}
	setp.lt.s32 	%p19, %r61, 0;
	selp.b64 	%rd34, %rd32, %rd33, %p19;
	shl.b64 	%rd35, %rd34, 1;
	sub.s64 	%rd36, %rd35, %rd3;
	mov.b64 	%fd57, %rd36;
	{
	.reg .b32 %temp; 
	mov.b64 	{%temp, %r101}, %fd57;
	}
	setp.lt.s32 	%p20, %r101, 0;
	selp.b64 	%rd52, %rd35, %rd36, %p20;
	shl.b64 	%rd49, %rd52, 1;
	add.s32 	%r25, %r98, -4;
	setp.gt.s32 	%p21, %r98, 3;
	mov.u32 	%r98, %r25;
	@%p21 bra 	$L__BB0_16;
$L__BB0_17:
	and.b64  	%rd13, %rd52, 9223372036854775807;
	setp.eq.s64 	%p22, %rd13, 0;
	mov.b64 	%rd53, 0;
	@%p22 bra 	$L__BB0_21;
	mov.b64 	%fd58, %rd13;
	mul.f64 	%fd59, %fd58, 0d4350000000000000;
	{
	.reg .b32 %temp; 
	mov.b64 	{%temp, %r62}, %fd59;
	}
	shr.u32 	%r63, %r62, 20;
	sub.s32 	%r64, 55, %r63;
	sub.s32 	%r27, %r95, %r64;
	shl.b64 	%rd14, %rd13, %r64;
	setp.gt.s32 	%p23, %r27, 0;
	@%p23 bra 	$L__BB0_20;
	sub.s32 	%r66, 1, %r27;
	shr.u64 	%rd53, %rd14, %r66;
	bra.uni 	$L__BB0_21;
$L__BB0_20:
	add.s32 	%r65, %r27, -1;
	cvt.u64.u32 	%rd38, %r65;
	shl.b64 	%rd39, %rd38, 52;
	add.s64 	%rd53, %rd39, %rd14;
$L__BB0_21:
	mov.b64 	%fd107, %rd53;
	shr.u32 	%r67, %r101, 31;
	and.b32  	%r68, %r67, 1;
	setp.eq.b32 	%p48, %r68, 1;
$L__BB0_22:
	add.f64 	%fd60, %fd107, %fd107;
	setp.leu.f64 	%p24, %fd60, %fd3;
	setp.neu.f64 	%p25, %fd60, %fd3;
	sub.f64 	%fd62, %fd107, %fd3;
	selp.f64 	%fd63, %fd107, %fd62, %p48;
	selp.f64 	%fd64, %fd107, %fd63, %p25;
	selp.f64 	%fd65, %fd64, %fd62, %p24;
	and.b32  	%r69, %r4, -2147483648;
	{
	.reg .b32 %temp; 
	mov.b64 	{%temp, %r70}, %fd65;
	}
	xor.b32  	%r71, %r70, %r69;
	{
	.reg .b32 %temp; 
	mov.b64 	{%r72, %temp}, %fd65;
	}
	mov.b64 	%fd108, {%r72, %r71};
$L__BB0_23:
	cvt.rn.f32.f64 	%f1, %fd108;
	cvt.f64.f32 	%fd67, %f1;
	add.f64 	%fd14, %fd67, 0dBED4F8B588E368F1;
	div.rn.f64 	%fd68, %fd14, 0d3EE4F8B588E368F1;
	abs.f64 	%fd69, %fd68;
	setp.gtu.f64 	%p30, %fd69, 0d3FE0000000000000;
	@%p30 bra 	$L__BB0_37;
	setp.eq.s32 	%p31, %r3, 1062207488;
	{
	.reg .b32 %temp; 
	mov.b64 	{%temp, %r28}, %fd14;
	}
	abs.f64 	%fd15, %fd14;
	{ // callseq 1, 0
	.param .b64 param0;
	st.param.f64 	[param0], %fd15;
	.param .b64 retval0;
	call.uni (retval0), 
	__internal_accurate_pow, 
	(
	param0
	);
	ld.param.f64 	%fd70, [retval0];
	} // callseq 1
	setp.lt.s32 	%p32, %r28, 0;
	neg.f64 	%fd72, %fd70;
	selp.f64 	%fd73, %fd72, %fd70, %p31;
	selp.f64 	%fd110, %fd73, %fd70, %p32;
	setp.neu.f64 	%p33, %fd14, 0d0000000000000000;
	@%p33 bra 	$L__BB0_26;
	setp.eq.s32 	%p34, %r3, 1062207488;
	selp.b32 	%r74, %r28, 0, %p34;
	setp.lt.s32 	%p35, %r39, 0;
	or.b32  	%r75, %r74, 2146435072;
	selp.b32 	%r76, %r75, %r74, %p35;
	mov.b32 	%r77, 0;
	mov.b64 	%fd110, {%r77, %r76};
$L__BB0_26:
	add.f64 	%fd74, %fd14, 0d4000000000000000;
	{
	.reg .b32 %temp; 
	mov.b64 	{%temp, %r78}, %fd74;
	}
	and.b32  	%r79, %r78, 2146435072;
	setp.ne.s32 	%p36, %r79, 2146435072;
	@%p36 bra 	$L__BB0_31;
	setp.num.f64 	%p37, %fd14, %fd14;
	@%p37 bra 	$L__BB0_29;
	mov.f64 	%fd75, 0d4000000000000000;
	add.rn.f64 	%fd110, %fd14, %fd75;
	bra.uni 	$L__BB0_31;
$L__BB0_29:
	setp.neu.f64 	%p38, %fd15, 0d7FF0000000000000;
	@%p38 bra 	$L__BB0_31;
	setp.lt.s32 	%p39, %r28, 0;
	setp.eq.s32 	%p40, %r3, 1062207488;
	setp.lt.s32 	%p41, %r39, 0;
	selp.b32 	%r81, 0, 2146435072, %p41;
	and.b32  	%r82, %r39, 2147483647;
	setp.ne.s32 	%p42, %r82, 1071644672;
	or.b32  	%r83, %r81, -2147483648;
	selp.b32 	%r84, %r83, %r81, %p42;
	selp.b32 	%r85, %r84, %r81, %p40;
	selp.b32 	%r86, %r85, %r81, %p39;
	mov.b32 	%r87, 0;
	mov.b64 	%fd110, {%r87, %r86};
$L__BB0_31:
	setp.eq.f64 	%p43, %fd14, 0d3FF0000000000000;
	mul.f64 	%fd76, %fd110, 0d428D1A94A2000000;
	selp.f64 	%fd77, 0d428D1A94A2000000, %fd76, %p43;
	fma.rn.f64 	%fd78, %fd14, 0d41A7D78400000000, %fd77;
	mul.f64 	%fd22, %fd78, 0d400921FB54524550;
	abs.f64 	%fd23, %fd22;
	setp.neu.f64 	%p44, %fd23, 0d7FF0000000000000;
	@%p44 bra 	$L__BB0_33;
	mov.f64 	%fd84, 0d0000000000000000;
	mul.rn.f64 	%fd112, %fd22, %fd84;
	mov.b32 	%r103, 1;
	bra.uni 	$L__BB0_36;
$L__BB0_33:
	mul.f64 	%fd79, %fd22, 0d3FE45F306DC9C883;
	cvt.rni.s32.f64 	%r102, %fd79;
	cvt.rn.f64.s32 	%fd80, %r102;
	fma.rn.f64 	%fd81, %fd80, 0dBFF921FB54442D18, %fd22;
	fma.rn.f64 	%fd82, %fd80, 0dBC91A62633145C00, %fd81;
	fma.rn.f64 	%fd112, %fd80, 0dB97B839A252049C0, %fd82;
	setp.ltu.f64 	%p45, %fd23, 0d41E0000000000000;
	@%p45 bra 	$L__BB0_35;
	{ // callseq 2, 0
	.param .b64 param0;
	st.param.f64 	[param0], %fd22;
	.param .align 16 .b8 retval0[16];
	call.uni (retval0), 
	__internal_trig_reduction_slowpathd, 
	(
	param0
	);
	ld.param.f64 	%fd112, [retval0];
	ld.param.b32 	%r102, [retval0+8];
	} // callseq 2
$L__BB0_35:
	add.s32 	%r103, %r102, 1;
$L__BB0_36:
	shl.b32 	%r90, %r103, 6;
	cvt.u64.u32 	%rd40, %r90;
	and.b64  	%rd41, %rd40, 64;
	mov.u64 	%rd42, __cudart_sin_cos_coeffs;
	add.s64 	%rd43, %rd42, %rd41;
	mul.rn.f64 	%fd85, %fd112, %fd112;
	and.b32  	%r91, %r103, 1;
	setp.eq.b32 	%p46, %r91, 1;
	selp.f64 	%fd86, 0dBDA8FF8320FD8164, 0d3DE5DB65F9785EBA, %p46;
	ld.global.nc.v2.f64 	{%fd87, %fd88}, [%rd43];
	fma.rn.f64 	%fd89, %fd86, %fd85, %fd87;
	fma.rn.f64 	%fd90, %fd89, %fd85, %fd88;
	ld.global.nc.v2.f64 	{%fd91, %fd92}, [%rd43+16];
	fma.rn.f64 	%fd93, %fd90, %fd85, %fd91;
	fma.rn.f64 	%fd94, %fd93, %fd85, %fd92;
	ld.global.nc.v2.f64 	{%fd95, %fd96}, [%rd43+32];
	fma.rn.f64 	%fd97, %fd94, %fd85, %fd95;
	fma.rn.f64 	%fd98, %fd97, %fd85, %fd96;
	fma.rn.f64 	%fd99, %fd98, %fd112, %fd112;
	fma.rn.f64 	%fd100, %fd98, %fd85, 0d3FF0000000000000;
	selp.f64 	%fd101, %fd100, %fd99, %p46;
	and.b32  	%r92, %r103, 2;
	setp.eq.s32 	%p47, %r92, 0;
	mov.f64 	%fd102, 0d0000000000000000;
	sub.f64 	%fd103, %fd102, %fd101;
	selp.f64 	%fd104, %fd101, %fd103, %p47;
	cvt.rn.f32.f64 	%f2, %fd104;
	mul.wide.u32 	%rd44, %r1, 4;
	add.s64 	%rd45, %rd1, %rd44;
	st.global.f32 	[%rd45], %f2;
	bra.uni 	$L__BB0_39;
$L__BB0_37:
	mul.wide.u32 	%rd46, %r1, 4;
	add.s64 	%rd47, %rd1, %rd46;
	mov.b32 	%r93, 0;
	st.global.u32 	[%rd47], %r93;
	bra.uni 	$L__BB0_39;
$L__BB0_38:
	mul.wide.u32 	%rd19, %r1, 4;
	add.s64 	%rd20, %rd1, %rd19;
	mov.b32 	%r37, 0;
	st.global.u32 	[%rd20], %r37;
$L__BB0_39:
	ret;

}
	// .globl	_Z9compute_cPf
.visible .entry _Z9compute_cPf(
	.param .u64 .ptr .align 1 _Z9compute_cPf_param_0
)
{
	.reg .pred 	%p<49>;
	.reg .b32 	%r<101>;
	.reg .b32 	%f<3>;
	.reg .b64 	%rd<54>;
	.reg .b64 	%fd<111>;

	ld.param.u64 	%rd18, [_Z9compute_cPf_param_0];
	cvta.to.global.u64 	%rd1, %rd18;
	mov.u32 	%r32, %ctaid.x;
	mov.u32 	%r33, %ntid.x;
	mov.u32 	%r34, %tid.x;
	mad.lo.s32 	%r1, %r32, %r33, %r34;
	setp.gt.u32 	%p3, %r1, 199999;
	@%p3 bra 	$L__BB1_38;
	mov.f64 	%fd28, 0dBFE279A745772481;
	rcp.approx.ftz.f64 	%fd29, %fd28;
	fma.rn.f64 	%fd30, %fd29, 0d3FE279A745772481, 0d3FF0000000000000;
	fma.rn.f64 	%fd31, %fd30, %fd30, %fd30;
	fma.rn.f64 	%fd32, %fd31, %fd29, %fd29;
	neg.f64 	%fd33, %fd32;
	fma.rn.f64 	%fd34, %fd32, 0d3FE279A745772481, 0d3FF0000000000000;
	fma.rn.f64 	%fd35, %fd32, 0dBC45B053291CB1F4, %fd34;
	fma.rn.f64 	%fd36, %fd35, %fd33, %fd33;
	setp.leu.f64 	%p4, %fd36, 0d3FF2666666666666;
	@%p4 bra 	$L__BB1_37;
	cvt.rn.f64.u32 	%fd37, %r1;
	mul.f64 	%fd38, %fd37, 0d3F2A36E2EB1C432D;
	div.rn.f64 	%fd39, %fd38, 0d41086A0000000000;
	mov.f64 	%fd40, 0d3FF2666666666666;
	{
	.reg .b32 %temp; 
	mov.b64 	{%temp, %r36}, %fd40;
	}
	mov.f64 	%fd41, 0d4000000000000000;
	{
	.reg .b32 %temp; 
	mov.b64 	{%temp, %r37}, %fd41;
	}
	and.b32  	%r3, %r37, 2146435072;
	setp.eq.s32 	%p5, %r3, 1062207488;
	{ // callseq 3, 0
	.param .b64 param0;
	st.param.f64 	[param0], 0d3FF2666666666666;
	.param .b64 retval0;
	call.uni (retval0), 
	__internal_accurate_pow, 
	(
	param0
	);
	ld.param.f64 	%fd42, [retval0];
	} // callseq 3
	setp.lt.s32 	%p6, %r36, 0;
	neg.f64 	%fd44, %fd42;
	selp.f64 	%fd45, %fd44, %fd42, %p5;
	selp.f64 	%fd46, %fd45, %fd42, %p6;
	add.f64 	%fd47, %fd46, 0d3FF0000000000000;
	sqrt.rn.f64 	%fd48, %fd47;
	div.rn.f64 	%fd49, %fd48, 0dC1B1E1A300000000;
	add.f64 	%fd1, %fd39, %fd49;
	{
	.reg .b32 %temp; 
	mov.b64 	{%temp, %r4}, %fd1;
	}
	and.b32  	%r38, %r4, 2147483647;
	{
	.reg .b32 %temp; 
	mov.b64 	{%r39, %temp}, %fd1;
	}
	mov.f64 	%fd50, 0d3F1A36E2EB1C432D;
	{
	.reg .b32 %temp; 
	mov.b64 	{%temp, %r40}, %fd50;
	}
	and.b32  	%r42, %r40, 2147483647;
	{
	.reg .b32 %temp; 
	mov.b64 	{%r43, %temp}, %fd50;
	}
	mov.b64 	%fd106, {%r39, %r38};
	mov.b64 	%fd3, {%r43, %r42};
	max.u32 	%r44, %r38, %r42;
	setp.lt.u32 	%p7, %r44, 2146435072;
	@%p7 bra 	$L__BB1_6;
	setp.num.f64 	%p26, %fd106, %fd106;
	setp.num.f64 	%p27, %fd3, %fd3;
	and.pred  	%p28, %p26, %p27;
	@%p28 bra 	$L__BB1_5;
	mov.f64 	%fd65, 0d3F1A36E2EB1C432D;
	add.rn.f64 	%fd107, %fd1, %fd65;
	bra.uni 	$L__BB1_23;
$L__BB1_5:
	setp.eq.f64 	%p29, %fd106, 0d7FF0000000000000;
	selp.f64 	%fd107, 0dFFF8000000000000, %fd1, %p29;
	bra.uni 	$L__BB1_23;
$L__BB1_6:
	setp.eq.f64 	%p8, %fd3, 0d0000000000000000;
	mov.f64 	%fd107, 0dFFF8000000000000;
	@%p8 bra 	$L__BB1_23;
	setp.ltu.f64 	%p10, %fd106, %fd3;
	mov.pred 	%p48, -1;
	@%p10 bra 	$L__BB1_22;
	{
	.reg .b32 %temp; 
	mov.b64 	{%temp, %r45}, %fd106;
	}
	shr.u32 	%r92, %r45, 20;
	{
	.reg .b32 %temp; 
	mov.b64 	{%temp, %r6}, %fd3;
	}
	shr.u32 	%r93, %r6, 20;
	setp.gt.u32 	%p11, %r45, 1048575;
	@%p11 bra 	$L__BB1_10;
	mul.f64 	%fd106, %fd106, 0d4350000000000000;
	{
	.reg .b32 %temp; 
	mov.b64 	{%temp, %r46}, %fd106;
	}
	shr.u32 	%r47, %r46, 20;
	add.s32 	%r48, %r92, %r47;
	add.s32 	%r92, %r48, -54;
$L__BB1_10:
	setp.gt.u32 	%p12, %r6, 1048575;
	mov.f64 	%fd105, %fd3;
	@%p12 bra 	$L__BB1_12;
	mul.f64 	%fd105, %fd3, 0d4350000000000000;
	{
	.reg .b32 %temp; 
	mov.b64 	{%temp, %r49}, %fd105;
	}
	shr.u32 	%r50, %r49, 20;
	add.s32 	%r51, %r93, %r50;
	add.s32 	%r93, %r51, -54;
$L__BB1_12:
	mov.b64 	%rd22, %fd106;
	mov.b64 	%rd23, %fd105;
	and.b64  	%rd24, %rd22, 4503599627370495;
	or.b64  	%rd49, %rd24, 4503599627370496;
	and.b64  	%rd25, %rd23, 4503599627370495;
	or.b64  	%rd3, %rd25, 4503599627370496;
	sub.s32 	%r12, %r92, %r93;
	min.s32 	%r13, %r12, 0;
	add.s32 	%r53, %r93, %r13;
	sub.s32 	%r54, %r92, %r53;
	add.s32 	%r55, %r54, 1;
	and.b32  	%r14, %r55, 3;
	setp.eq.s32 	%p13, %r14, 0;
	mov.u32 	%r96, %r12;
	@%p13 bra 	$L__BB1_15;
	neg.s32 	%r94, %r14;
	mov.u32 	%r96, %r12;
$L__BB1_14:
	.pragma "nounroll";
	sub.s64 	%rd26, %rd49, %rd3;
	mov.b64 	%fd52, %rd26;
	{
	.reg .b32 %temp; 
	mov.b64 	{%temp, %r99}, %fd52;
	}
	setp.lt.s32 	%p14, %r99, 0;
	selp.b64 	%rd52, %rd49, %rd26, %p14;
	shl.b64 	%rd49, %rd52, 1;
	add.s32 	%r96, %r96, -1;
	add.s32 	%r94, %r94, 1;
	setp.ne.s32 	%p15, %r94, 0;
	@%p15 bra 	$L__BB1_14;
$L__BB1_15:
	sub.s32 	%r56, %r12, %r13;
	setp.lt.u32 	%p16, %r56, 3;
	@%p16 bra 	$L__BB1_17;
$L__BB1_16:
	sub.s64 	%rd27, %rd49, %rd3;
	mov.b64 	%fd53, %rd27;
	{
	.reg .b32 %temp; 
	mov.b64 	{%temp, %r57}, %fd53;
	}
	setp.lt.s32 	%p17, %r57, 0;
	selp.b64 	%rd28, %rd49, %rd27, %p17;
	shl.b64 	%rd29, %rd28, 1;
	sub.s64 	%rd30, %rd29, %rd3;
	mov.b64 	%fd54, %rd30;
	{
	.reg .b32 %temp; 
	mov.b64 	{%temp, %r58}, %fd54;
	}
	setp.lt.s32 	%p18, %r58, 0;
	selp.b64 	%rd31, %rd29, %rd30, %p18;
	shl.b64 	%rd32, %rd31, 1;
	sub.s64 	%rd33, %rd32, %rd3;
	mov.b64 	%fd55, %rd33;
	{
	.reg .b32 %temp; 
	mov.b64 	{%temp, %r59}, %fd55;
	}
	setp.lt.s32 	%p19, %r59, 0;
	selp.b64 	%rd34, %rd32, %rd33, %p19;
	shl.b64 	%rd35, %rd34, 1;
	sub.s64 	%rd36, %rd35, %rd3;
	mov.b64 	%fd56, %rd36;
	{
	.reg .b32 %temp; 
	mov.b64 	{%temp, %r99}, %fd56;
	}
	setp.lt.s32 	%p20, %r99, 0;
	selp.b64 	%rd52, %rd35, %rd36, %p20;
	shl.b64 	%rd49, %rd52, 1;
	add.s32 	%r25, %r96, -4;
	setp.gt.s32 	%p21, %r96, 3;
	mov.u32 	%r96, %r25;
	@%p21 bra 	$L__BB1_16;
$L__BB1_17:
	and.b64  	%rd13, %rd52, 9223372036854775807;
	setp.eq.s64 	%p22, %rd13, 0;
	mov.b64 	%rd53, 0;
	@%p22 bra 	$L__BB1_21;
	mov.b64 	%fd57, %rd13;
	mul.f64 	%fd58, %fd57, 0d4350000000000000;
	{
	.reg .b32 %temp; 
	mov.b64 	{%temp, %r60}, %fd58;
	}
	shr.u32 	%r61, %r60, 20;
	sub.s32 	%r62, 55, %r61;
	sub.s32 	%r27, %r93, %r62;
	shl.b64 	%rd14, %rd13, %r62;
	setp.gt.s32 	%p23, %r27, 0;
	@%p23 bra 	$L__BB1_20;
	sub.s32 	%r64, 1, %r27;
	shr.u64 	%rd53, %rd14, %r64;
	bra.uni 	$L__BB1_21;
$L__BB1_20:
	add.s32 	%r63, %r27, -1;
	cvt.u64.u32 	%rd38, %r63;
	shl.b64 	%rd39, %rd38, 52;
	add.s64 	%rd53, %rd39, %rd14;
$L__BB1_21:
	mov.b64 	%fd106, %rd53;
	shr.u32 	%r65, %r99, 31;
	and.b32  	%r66, %r65, 1;
	setp.eq.b32 	%p48, %r66, 1;
$L__BB1_22:
	add.f64 	%fd59, %fd106, %fd106;
	setp.leu.f64 	%p24, %fd59, %fd3;
	setp.neu.f64 	%p25, %fd59, %fd3;
	sub.f64 	%fd61, %fd106, %fd3;
	selp.f64 	%fd62, %fd106, %fd61, %p48;
	selp.f64 	%fd63, %fd106, %fd62, %p25;
	selp.f64 	%fd64, %fd63, %fd61, %p24;
	and.b32  	%r67, %r4, -2147483648;
	{
	.reg .b32 %temp; 
	mov.b64 	{%temp, %r68}, %fd64;
	}
	xor.b32  	%r69, %r68, %r67;
	{
	.reg .b32 %temp; 
	mov.b64 	{%r70, %temp}, %fd64;
	}
	mov.b64 	%fd107, {%r70, %r69};
$L__BB1_23:
	cvt.rn.f32.f64 	%f1, %fd107;
	cvt.f64.f32 	%fd66, %f1;
	add.f64 	%fd14, %fd66, 0dBED4F8B588E368F1;
	div.rn.f64 	%fd67, %fd14, 0d3EE4F8B588E368F1;
	abs.f64 	%fd68, %fd67;
	setp.gtu.f64 	%p30, %fd68, 0d3FE0000000000000;
	@%p30 bra 	$L__BB1_36;
	setp.eq.s32 	%p31, %r3, 1062207488;
	{
	.reg .b32 %temp; 
	mov.b64 	{%temp, %r28}, %fd14;
	}
	abs.f64 	%fd15, %fd14;
	{ // callseq 4, 0
	.param .b64 param0;
	st.param.f64 	[param0], %fd15;
	.param .b64 retval0;
	call.uni (retval0), 
	__internal_accurate_pow, 
	(
	param0
	);
	ld.param.f64 	%fd69, [retval0];
	} // callseq 4
	setp.lt.s32 	%p32, %r28, 0;
	neg.f64 	%fd71, %fd69;
	selp.f64 	%fd72, %fd71, %fd69, %p31;
	selp.f64 	%fd109, %fd72, %fd69, %p32;
	setp.neu.f64 	%p33, %fd14, 0d0000000000000000;
	@%p33 bra 	$L__BB1_26;
	setp.eq.s32 	%p34, %r3, 1062207488;
	selp.b32 	%r72, %r28, 0, %p34;
	setp.lt.s32 	%p35, %r37, 0;
	or.b32  	%r73, %r72, 2146435072;
	selp.b32 	%r74, %r73, %r72, %p35;
	mov.b32 	%r75, 0;
	mov.b64 	%fd109, {%r75, %r74};
$L__BB1_26:
	add.f64 	%fd73, %fd14, 0d4000000000000000;
	{
	.reg .b32 %temp; 
	mov.b64 	{%temp, %r76}, %fd73;
	}
	and.b32  	%r77, %r76, 2146435072;
	setp.ne.s32 	%p36, %r77, 2146435072;
	@%p36 bra 	$L__BB1_31;
	setp.num.f64 	%p37, %fd14, %fd14;
	@%p37 bra 	$L__BB1_29;
	mov.f64 	%fd74, 0d4000000000000000;
	add.rn.f64 	%fd109, %fd14, %fd74;
	bra.uni 	$L__BB1_31;
$L__BB1_29:
	setp.neu.f64 	%p38, %fd15, 0d7FF0000000000000;
	@%p38 bra 	$L__BB1_31;
	setp.lt.s32 	%p39, %r28, 0;
	setp.eq.s32 	%p40, %r3, 1062207488;
	setp.lt.s32 	%p41, %r37, 0;
	selp.b32 	%r79, 0, 2146435072, %p41;
	and.b32  	%r80, %r37, 2147483647;
	setp.ne.s32 	%p42, %r80, 1071644672;
	or.b32  	%r81, %r79, -2147483648;
	selp.b32 	%r82, %r81, %r79, %p42;
	selp.b32 	%r83, %r82, %r79, %p40;
	selp.b32 	%r84, %r83, %r79, %p39;
	mov.b32 	%r85, 0;
	mov.b64 	%fd109, {%r85, %r84};
$L__BB1_31:
	setp.eq.f64 	%p43, %fd14, 0d3FF0000000000000;
	mul.f64 	%fd75, %fd109, 0d428D1A94A2000000;
	selp.f64 	%fd76, 0d428D1A94A2000000, %fd75, %p43;
	fma.rn.f64 	%fd77, %fd14, 0d41A7D78400000000, %fd76;
	mul.f64 	%fd22, %fd77, 0d400921FB54524550;
	abs.f64 	%fd23, %fd22;
	setp.neu.f64 	%p44, %fd23, 0d7FF0000000000000;
	@%p44 bra 	$L__BB1_33;
	mov.f64 	%fd83, 0d0000000000000000;
	mul.rn.f64 	%fd110, %fd22, %fd83;
	mov.b32 	%r100, 0;
	bra.uni 	$L__BB1_35;
$L__BB1_33:
	mul.f64 	%fd78, %fd22, 0d3FE45F306DC9C883;
	cvt.rni.s32.f64 	%r100, %fd78;
	cvt.rn.f64.s32 	%fd79, %r100;
	fma.rn.f64 	%fd80, %fd79, 0dBFF921FB54442D18, %fd22;
	fma.rn.f64 	%fd81, %fd79, 0dBC91A62633145C00, %fd80;
	fma.rn.f64 	%fd110, %fd79, 0dB97B839A252049C0, %fd81;
	setp.ltu.f64 	%p45, %fd23, 0d41E0000000000000;
	@%p45 bra 	$L__BB1_35;
	{ // callseq 5, 0
	.param .b64 param0;
	st.param.f64 	[param0], %fd22;
	.param .align 16 .b8 retval0[16];
	call.uni (retval0), 
	__internal_trig_reduction_slowpathd, 
	(
	param0
	);
	ld.param.f64 	%fd110, [retval0];
	ld.param.b32 	%r100, [retval0+8];
	} // callseq 5
$L__BB1_35:
	shl.b32 	%r88, %r100, 6;
	cvt.u64.u32 	%rd40, %r88;
	and.b64  	%rd41, %rd40, 64;
	mov.u64 	%rd42, __cudart_sin_cos_coeffs;
	add.s64 	%rd43, %rd42, %rd41;
	mul.rn.f64 	%fd84, %fd110, %fd110;
	and.b32  	%r89, %r100, 1;
	setp.eq.b32 	%p46, %r89, 1;
	selp.f64 	%fd85, 0dBDA8FF8320FD8164, 0d3DE5DB65F9785EBA, %p46;
	ld.global.nc.v2.f64 	{%fd86, %fd87}, [%rd43];
	fma.rn.f64 	%fd88, %fd85, %fd84, %fd86;
	fma.rn.f64 	%fd89, %fd88, %fd84, %fd87;
	ld.global.nc.v2.f64 	{%fd90, %fd91}, [%rd43+16];
	fma.rn.f64 	%fd92, %fd89, %fd84, %fd90;
	fma.rn.f64 	%fd93, %fd92, %fd84, %fd91;
	ld.global.nc.v2.f64 	{%fd94, %fd95}, [%rd43+32];
	fma.rn.f64 	%fd96, %fd93, %fd84, %fd94;
	fma.rn.f64 	%fd97, %fd96, %fd84, %fd95;
	fma.rn.f64 	%fd98, %fd97, %fd110, %fd110;
	fma.rn.f64 	%fd99, %fd97, %fd84, 0d3FF0000000000000;
	selp.f64 	%fd100, %fd99, %fd98, %p46;
	and.b32  	%r90, %r100, 2;
	setp.eq.s32 	%p47, %r90, 0;
	mov.f64 	%fd101, 0d0000000000000000;
	sub.f64 	%fd102, %fd101, %fd100;
	selp.f64 	%fd103, %fd100, %fd102, %p47;
	cvt.rn.f32.f64 	%f2, %fd103;
	mul.wide.u32 	%rd44, %r1, 4;
	add.s64 	%rd45, %rd1, %rd44;
	st.global.f32 	[%rd45], %f2;
	bra.uni 	$L__BB1_38;
$L__BB1_36:
	mul.wide.u32 	%rd46, %r1, 4;
	add.s64 	%rd47, %rd1, %rd46;
	mov.b32 	%r91, 0;
	st.global.u32 	[%rd47], %r91;
	bra.uni 	$L__BB1_38;
$L__BB1_37:
	mul.wide.u32 	%rd19, %r1, 4;
	add.s64 	%rd20, %rd1, %rd19;
	mov.b32 	%r35, 0;
	st.global.u32 	[%rd20], %r35;
$L__BB1_38:
	ret;

}
.func  (.param .align 16 .b8 func_retval0[16]) __internal_trig_reduction_slowpathd(
	.param .b64 __internal_trig_reduction_slowpathd_param_0
)
{
	.local .align 8 .b8 	__local_depot2[40];
	.reg .b64 	%SP;
	.reg .b64 	%SPL;
	.reg .pred 	%p<10>;
	.reg .b32 	%r<47>;
	.reg .b64 	%rd<74>;
	.reg .b64 	%fd<5>;

	mov.u64 	%SPL, __local_depot2;
	ld.param.f64 	%fd4, [__internal_trig_reduction_slowpathd_param_0];
	add.u64 	%rd1, %SPL, 0;
	{
	.reg .b32 %temp; 
	mov.b64 	{%temp, %r1}, %fd4;
	}
	shr.u32 	%r2, %r1, 20;
	and.b32  	%r3, %r2, 2047;
	setp.eq.s32 	%p1, %r3, 2047;
	mov.b32 	%r46, 0;
	@%p1 bra 	$L__BB2_9;
	add.s32 	%r20, %r3, -1024;
	mov.b64 	%rd20, %fd4;
	shl.b64 	%rd2, %rd20, 11;
	shr.u32 	%r4, %r20, 6;
	sub.s32 	%r45, 15, %r4;
	sub.s32 	%r21, 19, %r4;
	setp.lt.u32 	%p2, %r20, 128;
	selp.b32 	%r6, 18, %r21, %p2;
	setp.ge.s32 	%p3, %r45, %r6;
	mov.b64 	%rd70, 0;
	@%p3 bra 	$L__BB2_4;
	add.s32 	%r23, %r6, %r4;
	neg.s32 	%r43, %r23;
	or.b64  	%rd3, %rd2, -9223372036854775808;
	mov.b64 	%rd70, 0;
	mov.b32 	%r42, 0;
	mov.u64 	%rd25, __cudart_i2opi_d;
	mov.u32 	%r44, %r45;
$L__BB2_3:
	.pragma "nounroll";
	mul.wide.s32 	%rd22, %r42, 8;
	add.s64 	%rd23, %rd1, %rd22;
	mul.wide.s32 	%rd24, %r44, 8;
	add.s64 	%rd26, %rd25, %rd24;
	ld.global.nc.u64 	%rd27, [%rd26];
	{
	.reg .u32 %r0, %r1, %r2, %r3, %alo, %ahi, %blo, %bhi, %clo, %chi;
	mov.b64 	{%alo,%ahi}, %rd27;
	mov.b64 	{%blo,%bhi}, %rd3;
	mov.b64 	{%clo,%chi}, %rd70;
	mad.lo.cc.u32 	%r0, %alo, %blo, %clo;
	madc.hi.cc.u32 	%r1, %alo, %blo, %chi;
	madc.hi.u32 	%r2, %alo, %bhi, 0;
	mad.lo.cc.u32 	%r1, %alo, %bhi, %r1;
	madc.hi.cc.u32 	%r2, %ahi, %blo, %r2;
	madc.hi.u32 	%r3, %ahi, %bhi, 0;
	mad.lo.cc.u32 	%r1, %ahi, %blo, %r1;
	madc.lo.cc.u32 	%r2, %ahi, %bhi, %r2;
	addc.u32 	%r3, %r3, 0;
	mov.b64 	%rd28, {%r0,%r1};
	mov.b64 	%rd70, {%r2,%r3};
	}
	st.local.u64 	[%rd23], %rd28;
	add.s32 	%r44, %r44, 1;
	add.s32 	%r43, %r43, 1;
	add.s32 	%r42, %r42, 1;
	setp.ne.s32 	%p4, %r43, -15;
	mov.u32 	%r45, %r6;
	@%p4 bra 	$L__BB2_3;
$L__BB2_4:
	cvt.s64.s32 	%rd29, %r45;
	cvt.u64.u32 	%rd30, %r4;
	add.s64 	%rd31, %rd30, %rd29;
	shl.b64 	%rd32, %rd31, 3;
	add.s64 	%rd33, %rd1, %rd32;
	st.local.u64 	[%rd33+-120], %rd70;
	and.b32  	%r15, %r2, 63;
	ld.local.u64 	%rd72, [%rd1+16];
	ld.local.u64 	%rd71, [%rd1+24];
	setp.eq.s32 	%p5, %r15, 0;
	@%p5 bra 	$L__BB2_6;
	shl.b64 	%rd34, %rd71, %r15;
	shr.u64 	%rd35, %rd72, 1;
	xor.b32  	%r24, %r15, 63;
	shr.u64 	%rd36, %rd35, %r24;
	or.b64  	%rd71, %rd34, %rd36;
	ld.local.u64 	%rd37, [%rd1+8];
	shl.b64 	%rd38, %rd72, %r15;
	shr.u64 	%rd39, %rd37, 1;
	shr.u64 	%rd40, %rd39, %r24;
	or.b64  	%rd72, %rd38, %rd40;
$L__BB2_6:
	and.b32  	%r25, %r1, -2147483648;
	shr.u64 	%rd41, %rd71, 62;
	cvt.u32.u64 	%r26, %rd41;
	mov.b64 	{%r27, %r28}, %rd71;
	mov.b64 	{%r29, %r30}, %rd72;
	shf.l.wrap.b32 	%r31, %r30, %r27, 2;
	shf.l.wrap.b32 	%r32, %r27, %r28, 2;
	mov.b64 	%rd42, {%r31, %r32};
	shl.b64 	%rd43, %rd72, 2;
	shr.u64 	%rd44, %rd42, 63;
	cvt.u32.u64 	%r33, %rd44;
	add.s32 	%r34, %r33, %r26;
	setp.eq.s32 	%p6, %r25, 0;
	neg.s32 	%r35, %r34;
	selp.b32 	%r46, %r34, %r35, %p6;
	setp.gt.s64 	%p7, %rd42, -1;
	mov.b64 	%rd45, 0;
	{
	.reg .u32 %r0, %r1, %r2, %r3, %a0, %a1, %a2, %a3, %b0, %b1, %b2, %b3;
	mov.b64 	{%a0,%a1}, %rd45;
	mov.b64 	{%a2,%a3}, %rd45;
	mov.b64 	{%b0,%b1}, %rd43;
	mov.b64 	{%b2,%b3}, %rd42;
	sub.cc.u32 	%r0, %a0, %b0;
	subc.cc.u32 	%r1, %a1, %b1;
	subc.cc.u32 	%r2, %a2, %b2;
	subc.u32 	%r3, %a3, %b3;
	mov.b64 	%rd46, {%r0,%r1};
	mov.b64 	%rd47, {%r2,%r3};
	}
	xor.b32  	%r36, %r25, -2147483648;
	selp.b64 	%rd73, %rd42, %rd47, %p7;
	selp.b64 	%rd14, %rd43, %rd46, %p7;
	selp.b32 	%r17, %r25, %r36, %p7;
	clz.b64 	%r37, %rd73;
	cvt.u64.u32 	%rd15, %r37;
	setp.eq.s32 	%p8, %r37, 0;
	@%p8 bra 	$L__BB2_8;
	cvt.u32.u64 	%r38, %rd15;
	and.b32  	%r39, %r38, 63;
	shl.b64 	%rd48, %rd73, %r39;
	shr.u64 	%rd49, %rd14, 1;
	not.b32 	%r40, %r38;
	and.b32  	%r41, %r40, 63;
	shr.u64 	%rd50, %rd49, %r41;
	or.b64  	%rd73, %rd48, %rd50;
$L__BB2_8:
	mov.b64 	%rd51, -3958705157555305931;
	{
	.reg .u32 %r0, %r1, %r2, %r3, %alo, %ahi, %blo, %bhi;
	mov.b64 	{%alo,%ahi}, %rd73;
	mov.b64 	{%blo,%bhi}, %rd51;
	mul.lo.u32 	%r0, %alo, %blo;
	mul.hi.u32 	%r1, %alo, %blo;
	mad.lo.cc.u32 	%r1, %alo, %bhi, %r1;
	madc.hi.u32 	%r2, %alo, %bhi, 0;
	mad.lo.cc.u32 	%r1, %ahi, %blo, %r1;
	madc.hi.cc.u32 	%r2, %ahi, %blo, %r2;
	madc.hi.u32 	%r3, %ahi, %bhi, 0;
	mad.lo.cc.u32 	%r2, %ahi, %bhi, %r2;
	addc.u32 	%r3, %r3, 0;
	mov.b64 	%rd52, {%r0,%r1};
	mov.b64 	%rd53, {%r2,%r3};
	}
	setp.gt.s64 	%p9, %rd53, 0;
	{
	.reg .u32 %r0, %r1, %r2, %r3, %a0, %a1, %a2, %a3, %b0, %b1, %b2, %b3;
	mov.b64 	{%a0,%a1}, %rd52;
	mov.b64 	{%a2,%a3}, %rd53;
	mov.b64 	{%b0,%b1}, %rd52;
	mov.b64 	{%b2,%b3}, %rd53;
	add.cc.u32 	%r0, %a0, %b0;
	addc.cc.u32 	%r1, %a1, %b1;
	addc.cc.u32 	%r2, %a2, %b2;
	addc.u32 	%r3, %a3, %b3;
	mov.b64 	%rd54, {%r0,%r1};
	mov.b64 	%rd55, {%r2,%r3};
	}
	selp.b64 	%rd56, %rd55, %rd53, %p9;
	selp.s64 	%rd57, -1, 0, %p9;
	sub.s64 	%rd58, %rd57, %rd15;
	cvt.u64.u32 	%rd59, %r17;
	shl.b64 	%rd60, %rd59, 32;
	add.s64 	%rd61, %rd56, 1;
	shr.u64 	%rd62, %rd61, 10;
	add.s64 	%rd63, %rd62, 1;
	shr.u64 	%rd64, %rd63, 1;
	shl.b64 	%rd65, %rd58, 52;
	add.s64 	%rd66, %rd65, %rd64;
	add.s64 	%rd67, %rd66, 4602678819172646912;
	or.b64  	%rd68, %rd67, %rd60;
	mov.b64 	%fd4, %rd68;
$L__BB2_9:
	st.param.f64 	[func_retval0], %fd4;
	st.param.b32 	[func_retval0+8], %r46;
	ret;

}
.func  (.param .b64 func_retval0) __internal_accurate_pow(
	.param .b64 __internal_accurate_pow_param_0
)
{
	.reg .pred 	%p<8>;
	.reg .b32 	%r<49>;
	.reg .b32 	%f<3>;
	.reg .b64 	%fd<109>;

	ld.param.f64 	%fd10, [__internal_accurate_pow_param_0];
	{
	.reg .b32 %temp; 
	mov.b64 	{%temp, %r46}, %fd10;
	}
	{
	.reg .b32 %temp; 
	mov.b64 	{%r45, %temp}, %fd10;
	}
	shr.u32 	%r47, %r46, 20;
	setp.gt.u32 	%p1, %r46, 1048575;
	@%p1 bra 	$L__BB3_2;
	mul.f64 	%fd11, %fd10, 0d4350000000000000;
	{
	.reg .b32 %temp; 
	mov.b64 	{%temp, %r46}, %fd11;
	}
	{
	.reg .b32 %temp; 
	mov.b64 	{%r45, %temp}, %fd11;
	}
	shr.u32 	%r16, %r46, 20;
	add.s32 	%r47, %r16, -54;
$L__BB3_2:
	add.s32 	%r48, %r47, -1023;
	and.b32  	%r17, %r46, -2146435073;
	or.b32  	%r18, %r17, 1072693248;
	mov.b64 	%fd107, {%r45, %r18};
	setp.lt.u32 	%p2, %r18, 1073127583;
	@%p2 bra 	$L__BB3_4;
	{
	.reg .b32 %temp; 
	mov.b64 	{%r19, %temp}, %fd107;
	}
	{
	.reg .b32 %temp; 
	mov.b64 	{%temp, %r20}, %fd107;
	}
	add.s32 	%r21, %r20, -1048576;
	mov.b64 	%fd107, {%r19, %r21};
	add.s32 	%r48, %r47, -1022;
$L__BB3_4:
	add.f64 	%fd12, %fd107, 0dBFF0000000000000;
	add.f64 	%fd13, %fd107, 0d3FF0000000000000;
	rcp.approx.ftz.f64 	%fd14, %fd13;
	neg.f64 	%fd15, %fd13;
	fma.rn.f64 	%fd16, %fd15, %fd14, 0d3FF0000000000000;
	fma.rn.f64 	%fd17, %fd16, %fd16, %fd16;
	fma.rn.f64 	%fd18, %fd17, %fd14, %fd14;
	mul.f64 	%fd19, %fd12, %fd18;
	fma.rn.f64 	%fd20, %fd12, %fd18, %fd19;
	mul.f64 	%fd21, %fd20, %fd20;
	fma.rn.f64 	%fd22, %fd21, 0d3EB0F5FF7D2CAFE2, 0d3ED0F5D241AD3B5A;
	fma.rn.f64 	%fd23, %fd22, %fd21, 0d3EF3B20A75488A3F;
	fma.rn.f64 	%fd24, %fd23, %fd21, 0d3F1745CDE4FAECD5;
	fma.rn.f64 	%fd25, %fd24, %fd21, 0d3F3C71C7258A578B;
	fma.rn.f64 	%fd26, %fd25, %fd21, 0d3F6249249242B910;
	fma.rn.f64 	%fd27, %fd26, %fd21, 0d3F89999999999DFB;
	sub.f64 	%fd28, %fd12, %fd20;
	add.f64 	%fd29, %fd28, %fd28;
	neg.f64 	%fd30, %fd20;
	fma.rn.f64 	%fd31, %fd30, %fd12, %fd29;
	mul.f64 	%fd32, %fd18, %fd31;
	fma.rn.f64 	%fd33, %fd21, %fd27, 0d3FB5555555555555;
	mov.f64 	%fd34, 0d3FB5555555555555;
	sub.f64 	%fd35, %fd34, %fd33;
	fma.rn.f64 	%fd36, %fd21, %fd27, %fd35;
	add.f64 	%fd37, %fd36, 0dBC46A4CB00B9E7B0;
	add.f64 	%fd38, %fd33, %fd37;
	sub.f64 	%fd39, %fd33, %fd38;
	add.f64 	%fd40, %fd37, %fd39;
	mul.rn.f64 	%fd41, %fd20, %fd20;
	neg.f64 	%fd42, %fd41;
	fma.rn.f64 	%fd43, %fd20, %fd20, %fd42;
	{
	.reg .b32 %temp; 
	mov.b64 	{%r22, %temp}, %fd32;
	}
	{
	.reg .b32 %temp; 
	mov.b64 	{%temp, %r23}, %fd32;
	}
	add.s32 	%r24, %r23, 1048576;
	mov.b64 	%fd44, {%r22, %r24};
	fma.rn.f64 	%fd45, %fd20, %fd44, %fd43;
	mul.rn.f64 	%fd46, %fd41, %fd20;
	neg.f64 	%fd47, %fd46;
	fma.rn.f64 	%fd48, %fd41, %fd20, %fd47;
	fma.rn.f64 	%fd49, %fd41, %fd32, %fd48;
	fma.rn.f64 	%fd50, %fd45, %fd20, %fd49;
	mul.rn.f64 	%fd51, %fd38, %fd46;
	neg.f64 	%fd52, %fd51;
	fma.rn.f64 	%fd53, %fd38, %fd46, %fd52;
	fma.rn.f64 	%fd54, %fd38, %fd50, %fd53;
	fma.rn.f64 	%fd55, %fd40, %fd46, %fd54;
	add.f64 	%fd56, %fd51, %fd55;
	sub.f64 	%fd57, %fd51, %fd56;
	add.f64 	%fd58, %fd55, %fd57;
	add.f64 	%fd59, %fd20, %fd56;
	sub.f64 	%fd60, %fd20, %fd59;
	add.f64 	%fd61, %fd56, %fd60;
	add.f64 	%fd62, %fd58, %fd61;
	add.f64 	%fd63, %fd32, %fd62;
	add.f64 	%fd64, %fd59, %fd63;
	sub.f64 	%fd65, %fd59, %fd64;
	add.f64 	%fd66, %fd63, %fd65;
	xor.b32  	%r25, %r48, -2147483648;
	mov.b32 	%r26, 1127219200;
	mov.b64 	%fd67, {%r25, %r26};
	mov.b32 	%r27, -2147483648;
	mov.b64 	%fd68, {%r27, %r26};
	sub.f64 	%fd69, %fd67, %fd68;
	fma.rn.f64 	%fd70, %fd69, 0d3FE62E42FEFA39EF, %fd64;
	fma.rn.f64 	%fd71, %fd69, 0dBFE62E42FEFA39EF, %fd70;
	sub.f64 	%fd72, %fd71, %fd64;
	sub.f64 	%fd73, %fd66, %fd72;
	fma.rn.f64 	%fd74, %fd69, 0d3C7ABC9E3B39803F, %fd73;
	add.f64 	%fd75, %fd70, %fd74;
	sub.f64 	%fd76, %fd70, %fd75;
	add.f64 	%fd77, %fd74, %fd76;
	mov.f64 	%fd78, 0d4000000000000000;
	{
	.reg .b32 %temp; 
	mov.b64 	{%temp, %r28}, %fd78;
	}
	{
	.reg .b32 %temp; 
	mov.b64 	{%r29, %temp}, %fd78;
	}
	shl.b32 	%r30, %r28, 1;
	setp.gt.u32 	%p3, %r30, -33554433;
	and.b32  	%r31, %r28, -15728641;
	selp.b32 	%r32, %r31, %r28, %p3;
	mov.b64 	%fd79, {%r29, %r32};
	mul.rn.f64 	%fd80, %fd75, %fd79;
	neg.f64 	%fd81, %fd80;
	fma.rn.f64 	%fd82, %fd75, %fd79, %fd81;
	fma.rn.f64 	%fd83, %fd77, %fd79, %fd82;
	add.f64 	%fd4, %fd80, %fd83;
	sub.f64 	%fd84, %fd80, %fd4;
	add.f64 	%fd5, %fd83, %fd84;
	fma.rn.f64 	%fd85, %fd4, 0d3FF71547652B82FE, 0d4338000000000000;
	{
	.reg .b32 %temp; 
	mov.b64 	{%r13, %temp}, %fd85;
	}
	mov.f64 	%fd86, 0dC338000000000000;
	add.rn.f64 	%fd87, %fd85, %fd86;
	fma.rn.f64 	%fd88, %fd87, 0dBFE62E42FEFA39EF, %fd4;
	fma.rn.f64 	%fd89, %fd87, 0dBC7ABC9E3B39803F, %fd88;
	fma.rn.f64 	%fd90, %fd89, 0d3E5ADE1569CE2BDF, 0d3E928AF3FCA213EA;
	fma.rn.f64 	%fd91, %fd90, %fd89, 0d3EC71DEE62401315;
	fma.rn.f64 	%fd92, %fd91, %fd89, 0d3EFA01997C89EB71;
	fma.rn.f64 	%fd93, %fd92, %fd89, 0d3F2A01A014761F65;
	fma.rn.f64 	%fd94, %fd93, %fd89, 0d3F56C16C1852B7AF;
	fma.rn.f64 	%fd95, %fd94, %fd89, 0d3F81111111122322;
	fma.rn.f64 	%fd96, %fd95, %fd89, 0d3FA55555555502A1;
	fma.rn.f64 	%fd97, %fd96, %fd89, 0d3FC5555555555511;
	fma.rn.f64 	%fd98, %fd97, %fd89, 0d3FE000000000000B;
	fma.rn.f64 	%fd99, %fd98, %fd89, 0d3FF0000000000000;
	fma.rn.f64 	%fd100, %fd99, %fd89, 0d3FF0000000000000;
	{
	.reg .b32 %temp; 
	mov.b64 	{%r14, %temp}, %fd100;
	}
	{
	.reg .b32 %temp; 
	mov.b64 	{%temp, %r15}, %fd100;
	}
	shl.b32 	%r33, %r13, 20;
	add.s32 	%r34, %r33, %r15;
	mov.b64 	%fd108, {%r14, %r34};
	{
	.reg .b32 %temp; 
	mov.b64 	{%temp, %r35}, %fd4;
	}
	mov.b32 	%f2, %r35;
	abs.f32 	%f1, %f2;
	setp.lt.f32 	%p4, %f1, 0f4086232B;
	@%p4 bra 	$L__BB3_7;
	setp.lt.f64 	%p5, %fd4, 0d0000000000000000;
	add.f64 	%fd101, %fd4, 0d7FF0000000000000;
	selp.f64 	%fd108, 0d0000000000000000, %fd101, %p5;
	setp.geu.f32 	%p6, %f1, 0f40874800;
	@%p6 bra 	$L__BB3_7;
	shr.u32 	%r36, %r13, 31;
	add.s32 	%r37, %r13, %r36;
	shr.s32 	%r38, %r37, 1;
	shl.b32 	%r39, %r38, 20;
	add.s32 	%r40, %r15, %r39;
	mov.b64 	%fd102, {%r14, %r40};
	sub.s32 	%r41, %r13, %r38;
	shl.b32 	%r42, %r41, 20;
	add.s32 	%r43, %r42, 1072693248;
	mov.b32 	%r44, 0;
	mov.b64 	%fd103, {%r44, %r43};
	mul.f64 	%fd108, %fd103, %fd102;
$L__BB3_7:
	abs.f64 	%fd104, %fd108;
	setp.eq.f64 	%p7, %fd104, 0d7FF0000000000000;
	fma.rn.f64 	%fd105, %fd108, %fd5, %fd108;
	selp.f64 	%fd106, %fd108, %fd105, %p7;
	st.param.f64 	[func_retval0], %fd106;
	ret;

}


// ===== COMPILED SASS (sm_100) =====

	.target	sm_100

	.elftype	@"ET_EXEC"


//--------------------- .note.nv.tkinfo           --------------------------
	.section	.note.nv.tkinfo,"",@"SHT_NOTE"
	.sectionflags	@"SHF_NOTE_NV_TKINFO"
	.tkinfo
        /*0018*/ 	.word	0x00000002
        /*0030*/ 	.string	""
        /*0030*/ 	.string	"ptxas"
        /*0030*/ 	.string	"Cuda compilation tools, release 13.0, V13.0.88"
        /*0030*/ 	.string	"Build cuda_13.0.r13.0/compiler.36424714_0"
        /*0030*/ 	.string	"-arch sm_100 -m 64 "



//--------------------- .note.nv.cuinfo           --------------------------
	.section	.note.nv.cuinfo,"",@"SHT_NOTE"
	.sectionflags	@"SHF_NOTE_NV_CUINFO"
        /*0018*/ 	.short	0x0002
        /*001a*/ 	.short	0x0064
        /*001c*/ 	.short	0x0082
	.zero		2


//--------------------- .nv.info                  --------------------------
	.section	.nv.info,"",@"SHT_CUDA_INFO"
	.align	4


	//----- nvinfo : EIATTR_REGCOUNT
	.align		4
        /*0000*/ 	.byte	0x04, 0x2f
        /*0002*/ 	.short	(.L_3 - .L_2)
	.align		4
.L_2:
        /*0004*/ 	.word	index@(_Z9compute_rPf)
        /*0008*/ 	.word	0x0000001c


	//----- nvinfo : EIATTR_FRAME_SIZE
	.align		4
.L_3:
        /*000c*/ 	.byte	0x04, 0x11
        /*000e*/ 	.short	(.L_5 - .L_4)
	.align		4
.L_4:
        /*0010*/ 	.word	index@($_Z9compute_rPf$__internal_trig_reduction_slowpathd)
        /*0014*/ 	.word	0x00000028


	//----- nvinfo : EIATTR_FRAME_SIZE
	.align		4
.L_5:
        /*0018*/ 	.byte	0x04, 0x11
        /*001a*/ 	.short	(.L_7 - .L_6)
	.align		4
.L_6:
        /*001c*/ 	.word	index@($_Z9compute_rPf$__internal_accurate_pow)
        /*0020*/ 	.word	0x00000028


	//----- nvinfo : EIATTR_FRAME_SIZE
	.align		4
.L_7:
        /*0024*/ 	.byte	0x04, 0x11
        /*0026*/ 	.short	(.L_9 - .L_8)
	.align		4
.L_8:
        /*0028*/ 	.word	index@($__internal_3_$__cuda_sm20_dsqrt_rn_f64_mediumpath_v1)
        /*002c*/ 	.word	0x00000028


	//----- nvinfo : EIATTR_FRAME_SIZE
	.align		4
.L_9:
        /*0030*/ 	.byte	0x04, 0x11
        /*0032*/ 	.short	(.L_11 - .L_10)
	.align		4
.L_10:
        /*0034*/ 	.word	index@($__internal_2_$__cuda_sm20_div_rn_f64_full)
        /*0038*/ 	.word	0x00000028


	//----- nvinfo : EIATTR_FRAME_SIZE
	.align		4
.L_11:
        /*003c*/ 	.byte	0x04, 0x11
        /*003e*/ 	.short	(.L_13 - .L_12)
	.align		4
.L_12:
        /*0040*/ 	.word	index@(_Z9compute_rPf)
        /*0044*/ 	.word	0x00000028


	//----- nvinfo : EIATTR_REGCOUNT
	.align		4
.L_13:
        /*0048*/ 	.byte	0x04, 0x2f
        /*004a*/ 	.short	(.L_15 - .L_14)
	.align		4
.L_14:
        /*004c*/ 	.word	index@(_Z9compute_cPf)
        /*0050*/ 	.word	0x0000001c


	//----- nvinfo : EIATTR_FRAME_SIZE
	.align		4
.L_15:
        /*0054*/ 	.byte	0x04, 0x11
        /*0056*/ 	.short	(.L_17 - .L_16)
	.align		4
.L_16:
        /*0058*/ 	.word	index@($_Z9compute_cPf$__internal_trig_reduction_slowpathd)
        /*005c*/ 	.word	0x00000028


	//----- nvinfo : EIATTR_FRAME_SIZE
	.align		4
.L_17:
        /*0060*/ 	.byte	0x04, 0x11
        /*0062*/ 	.short	(.L_19 - .L_18)
	.align		4
.L_18:
        /*0064*/ 	.word	index@($_Z9compute_cPf$__internal_accurate_pow)
        /*0068*/ 	.word	0x00000028


	//----- nvinfo : EIATTR_FRAME_SIZE
	.align		4
.L_19:
        /*006c*/ 	.byte	0x04, 0x11
        /*006e*/ 	.short	(.L_21 - .L_20)
	.align		4
.L_20:
        /*0070*/ 	.word	index@($__internal_1_$__cuda_sm20_dsqrt_rn_f64_mediumpath_v1)
        /*0074*/ 	.word	0x00000028


	//----- nvinfo : EIATTR_FRAME_SIZE
	.align		4
.L_21:
        /*0078*/ 	.byte	0x04, 0x11
        /*007a*/ 	.short	(.L_23 - .L_22)
	.align		4
.L_22:
        /*007c*/ 	.word	index@($__internal_0_$__cuda_sm20_div_rn_f64_full)
        /*0080*/ 	.word	0x00000028


	//----- nvinfo : EIATTR_FRAME_SIZE
	.align		4
.L_23:
        /*0084*/ 	.byte	0x04, 0x11
        /*0086*/ 	.short	(.L_25 - .L_24)
	.align		4
.L_24:
        /*0088*/ 	.word	index@(_Z9compute_cPf)
        /*008c*/ 	.word	0x00000028


	//----- nvinfo : EIATTR_MIN_STACK_SIZE
	.align		4
.L_25:
        /*0090*/ 	.byte	0x04, 0x12
        /*0092*/ 	.short	(.L_27 - .L_26)
	.align		4
.L_26:
        /*0094*/ 	.word	index@(_Z9compute_cPf)
        /*0098*/ 	.word	0x00000028


	//----- nvinfo : EIATTR_MIN_STACK_SIZE
	.align		4
.L_27:
        /*009c*/ 	.byte	0x04, 0x12
        /*009e*/ 	.short	(.L_29 - .L_28)
	.align		4
.L_28:
        /*00a0*/ 	.word	index@(_Z9compute_rPf)
        /*00a4*/ 	.word	0x00000028
.L_29:


//--------------------- .nv.compat                --------------------------
	.section	.nv.compat,"",@"SHT_CUDA_COMPAT_INFO"
	.align	4
        /*0000*/ 	.byte	0x02, 0x09, 0x00, 0x00, 0x02, 0x02, 0x01, 0x00, 0x02, 0x05, 0x05, 0x00, 0x03, 0x07, 0x01, 0x01
        /*0010*/ 	.byte	0x02, 0x03, 0x00, 0x00, 0x02, 0x06, 0x01, 0x00, 0x04, 0x0b, 0x08, 0x00, 0x01, 0x00, 0x00, 0x00
        /*0020*/ 	.byte	0x00, 0x00, 0x00, 0x00


//--------------------- .nv.info._Z9compute_cPf   --------------------------
	.section	.nv.info._Z9compute_cPf,"",@"SHT_CUDA_INFO"
	.sectionflags	@""
	.align	4


	//----- nvinfo : EIATTR_CUDA_API_VERSION
	.align		4
        /*0000*/ 	.byte	0x04, 0x37
        /*0002*/ 	.short	(.L_31 - .L_30)
.L_30:
        /*0004*/ 	.word	0x00000082


	//----- nvinfo : EIATTR_KPARAM_INFO
	.align		4
.L_31:
        /*0008*/ 	.byte	0x04, 0x17
        /*000a*/ 	.short	(.L_33 - .L_32)
.L_32:
        /*000c*/ 	.word	0x00000000
        /*0010*/ 	.short	0x0000
        /*0012*/ 	.short	0x0000
        /*0014*/ 	.byte	0x00, 0xf5, 0x21, 0x00


	//----- nvinfo : EIATTR_SPARSE_MMA_MASK
	.align		4
.L_33:
        /*0018*/ 	.byte	0x03, 0x50
        /*001a*/ 	.short	0x0000


	//----- nvinfo : EIATTR_MAXREG_COUNT
	.align		4
        /*001c*/ 	.byte	0x03, 0x1b
        /*001e*/ 	.short	0x00ff


	//----- nvinfo : EIATTR_MERCURY_ISA_VERSION
	.align		4
        /*0020*/ 	.byte	0x03, 0x5f
        /*0022*/ 	.short	0x0101


	//----- nvinfo : EIATTR_VRC_CTA_INIT_COUNT
	.align		4
        /*0024*/ 	.byte	0x02, 0x4a
	.zero		1
	.zero		1


	//----- nvinfo : EIATTR_EXIT_INSTR_OFFSETS
	.align		4
        /*0028*/ 	.byte	0x04, 0x1c
        /*002a*/ 	.short	(.L_35 - .L_34)


	//   ....[0]....
.L_34:
        /*002c*/ 	.word	0x00000070


	//   ....[1]....
        /*0030*/ 	.word	0x00001690


	//   ....[2]....
        /*0034*/ 	.word	0x000016d0


	//   ....[3]....
        /*0038*/ 	.word	0x00001710


	//----- nvinfo : EIATTR_CRS_STACK_SIZE
	.align		4
.L_35:
        /*003c*/ 	.byte	0x04, 0x1e
        /*003e*/ 	.short	(.L_37 - .L_36)
.L_36:
        /*0040*/ 	.word	0x00000000


	//----- nvinfo : EIATTR_CBANK_PARAM_SIZE
	.align		4
.L_37:
        /*0044*/ 	.byte	0x03, 0x19
        /*0046*/ 	.short	0x0008


	//----- nvinfo : EIATTR_PARAM_CBANK
	.align		4
        /*0048*/ 	.byte	0x04, 0x0a
        /*004a*/ 	.short	(.L_39 - .L_38)
	.align		4
.L_38:
        /*004c*/ 	.word	index@(.nv.constant0._Z9compute_cPf)
        /*0050*/ 	.short	0x0380
        /*0052*/ 	.short	0x0008


	//----- nvinfo : EIATTR_SW_WAR
	.align		4
.L_39:
        /*0054*/ 	.byte	0x04, 0x36
        /*0056*/ 	.short	(.L_41 - .L_40)
.L_40:
        /*0058*/ 	.word	0x00000008
.L_41:


//--------------------- .nv.info._Z9compute_rPf   --------------------------
	.section	.nv.info._Z9compute_rPf,"",@"SHT_CUDA_INFO"
	.sectionflags	@""
	.align	4


	//----- nvinfo : EIATTR_CUDA_API_VERSION
	.align		4
        /*0000*/ 	.byte	0x04, 0x37
        /*0002*/ 	.short	(.L_43 - .L_42)
.L_42:
        /*0004*/ 	.word	0x00000082


	//----- nvinfo : EIATTR_KPARAM_INFO
	.align		4
.L_43:
        /*0008*/ 	.byte	0x04, 0x17
        /*000a*/ 	.short	(.L_45 - .L_44)
.L_44:
        /*000c*/ 	.word	0x00000000
        /*0010*/ 	.short	0x0000
        /*0012*/ 	.short	0x0000
        /*0014*/ 	.byte	0x00, 0xf5, 0x21, 0x00


	//----- nvinfo : EIATTR_SPARSE_MMA_MASK
	.align		4
.L_45:
        /*0018*/ 	.byte	0x03, 0x50
        /*001a*/ 	.short	0x0000


	//----- nvinfo : EIATTR_MAXREG_COUNT
	.align		4
        /*001c*/ 	.byte	0x03, 0x1b
        /*001e*/ 	.short	0x00ff


	//----- nvinfo : EIATTR_MERCURY_ISA_VERSION
	.align		4
        /*0020*/ 	.byte	0x03, 0x5f
        /*0022*/ 	.short	0x0101


	//----- nvinfo : EIATTR_VRC_CTA_INIT_COUNT
	.align		4
        /*0024*/ 	.byte	0x02, 0x4a
	.zero		1
	.zero		1


	//----- nvinfo : EIATTR_EXIT_INSTR_OFFSETS
	.align		4
        /*0028*/ 	.byte	0x04, 0x1c
        /*002a*/ 	.short	(.L_47 - .L_46)


	//   ....[0]....
.L_46:
        /*002c*/ 	.word	0x00000070


	//   ....[1]....
        /*0030*/ 	.word	0x000016c0


	//   ....[2]....
        /*0034*/ 	.word	0x00001700


	//   ....[3]....
        /*0038*/ 	.word	0x00001740


	//----- nvinfo : EIATTR_CRS_STACK_SIZE
	.align		4
.L_47:
        /*003c*/ 	.byte	0x04, 0x1e
        /*003e*/ 	.short	(.L_49 - .L_48)
.L_48:
        /*0040*/ 	.word	0x00000000


	//----- nvinfo : EIATTR_CBANK_PARAM_SIZE
	.align		4
.L_49:
        /*0044*/ 	.byte	0x03, 0x19
        /*0046*/ 	.short	0x0008


	//----- nvinfo : EIATTR_PARAM_CBANK
	.align		4
        /*0048*/ 	.byte	0x04, 0x0a
        /*004a*/ 	.short	(.L_51 - .L_50)
	.align		4
.L_50:
        /*004c*/ 	.word	index@(.nv.constant0._Z9compute_rPf)
        /*0050*/ 	.short	0x0380
        /*0052*/ 	.short	0x0008


	//----- nvinfo : EIATTR_SW_WAR
	.align		4
.L_51:
        /*0054*/ 	.byte	0x04, 0x36
        /*0056*/ 	.short	(.L_53 - .L_52)
.L_52:
        /*0058*/ 	.word	0x00000008
.L_53:


//--------------------- .nv.callgraph             --------------------------
	.section	.nv.callgraph,"",@"SHT_CUDA_CALLGRAPH"
	.align	4
	.sectionentsize	8
	.align		4
        /*0000*/ 	.word	0x00000000
	.align		4
        /*0004*/ 	.word	0xffffffff
	.align		4
        /*0008*/ 	.word	0x00000000
	.align		4
        /*000c*/ 	.word	0xfffffffe
	.align		4
        /*0010*/ 	.word	0x00000000
	.align		4
        /*0014*/ 	.word	0xfffffffd
	.align		4
        /*0018*/ 	.word	0x00000000
	.align		4
        /*001c*/ 	.word	0xfffffffc


//--------------------- .nv.constant4             --------------------------
	.section	.nv.constant4,"a",@progbits
	.align	8
	.align		8
.nv.constant4:
        /*0000*/ 	.dword	__cudart_i2opi_d
	.align		8
        /*0008*/ 	.dword	__cudart_sin_cos_coeffs


//--------------------- .text._Z9compute_cPf      --------------------------
	.section	.text._Z9compute_cPf,"ax",@progbits
	.align	128
        .global         _Z9compute_cPf
        .type           _Z9compute_cPf,@function
        .size           _Z9compute_cPf,(.L_x_101 - _Z9compute_cPf)
        .other          _Z9compute_cPf,@"STO_CUDA_ENTRY STV_DEFAULT"
_Z9compute_cPf:
.text._Z9compute_cPf:
[----:B------:R-:W0:Y:S01]  /*0000*/  LDC R1, c[0x0][0x37c] ;  /* 0x0000df00ff017b82 */ /* 0x000e220000000800 */
[----:B------:R-:W1:Y:S07]  /*0010*/  S2R R3, SR_TID.X ;  /* 0x0000000000037919 */ /* 0x000e6e0000002100 */
[----:B------:R-:W1:Y:S01]  /*0020*/  S2UR UR4, SR_CTAID.X ;  /* 0x00000000000479c3 */ /* 0x000e620000002500 */
[----:B0-----:R-:W-:-:S07]  /*0030*/  VIADD R1, R1, 0xffffffd8 ;  /* 0xffffffd801017836 */ /* 0x001fce0000000000 */
[----:B------:R-:W1:Y:S02]  /*0040*/  LDC R4, c[0x0][0x360] ;  /* 0x0000d800ff047b82 */ /* 0x000e640000000800 */
[----:B-1----:R-:W-:-:S05]  /*0050*/  IMAD R4, R4, UR4, R3 ;  /* 0x0000000404047c24 */ /* 0x002fca000f8e0203 */
[----:B------:R-:W-:-:S13]  /*0060*/  ISETP.GT.U32.AND P0, PT, R4, 0x30d3f, PT ;  /* 0x00030d3f0400780c */ /* 0x000fda0003f04070 */
[----:B------:R-:W-:Y:S05]  /*0070*/  @P0 EXIT ;  /* 0x000000000000094d */ /* 0x000fea0003800000 */
[----:B------:R-:W0:Y:S01]  /*0080*/  MUFU.RCP64H R3, -0.57735013961791992188 ;  /* 0xbfe279a700037908 */ /* 0x000e220000001800 */
[----:B------:R-:W-:Y:S01]  /*0090*/  IMAD.MOV.U32 R8, RZ, RZ, 0x45772481 ;  /* 0x45772481ff087424 */ /* 0x000fe200078e00ff */
[----:B------:R-:W-:Y:S01]  /*00a0*/  UMOV UR4, 0x291cb1f4 ;  /* 0x291cb1f400047882 */ /* 0x000fe20000000000 */
[----:B------:R-:W-:Y:S01]  /*00b0*/  IMAD.MOV.U32 R9, RZ, RZ, 0x3fe279a7 ;  /* 0x3fe279a7ff097424 */ /* 0x000fe200078e00ff */
[----:B------:R-:W-:Y:S01]  /*00c0*/  UMOV UR5, 0x3c45b053 ;  /* 0x3c45b05300057882 */ /* 0x000fe20000000000 */
[----:B------:R-:W-:Y:S01]  /*00d0*/  IMAD.MOV.U32 R2, RZ, RZ, RZ ;  /* 0x000000ffff027224 */ /* 0x000fe200078e00ff */
[----:B------:R-:W-:Y:S01]  /*00e0*/  UMOV UR6, 0x66666666 ;  /* 0x6666666600067882 */ /* 0x000fe20000000000 */
[----:B------:R-:W-:-:S04]  /*00f0*/  UMOV UR7, 0x3ff26666 ;  /* 0x3ff2666600077882 */ /* 0x000fc80000000000 */
[----:B0-----:R-:W-:-:S08]  /*0100*/  DFMA R6, R2, R8, 1 ;  /* 0x3ff000000206742b */ /* 0x001fd00000000008 */
[----:B------:R-:W-:-:S08]  /*0110*/  DFMA R6, R6, R6, R6 ;  /* 0x000000060606722b */ /* 0x000fd00000000006 */
[----:B------:R-:W-:-:S08]  /*0120*/  DFMA R6, R2, R6, R2 ;  /* 0x000000060206722b */ /* 0x000fd00000000002 */
[----:B------:R-:W-:-:S08]  /*0130*/  DFMA R2, R6, R8, 1 ;  /* 0x3ff000000602742b */ /* 0x000fd00000000008 */
[C---:B------:R-:W-:Y:S01]  /*0140*/  DFMA R2, R6.reuse, -UR4, R2 ;  /* 0x8000000406027c2b */ /* 0x040fe20008000002 */
[----:B------:R-:W0:Y:S07]  /*0150*/  LDCU.64 UR4, c[0x0][0x358] ;  /* 0x00006b00ff0477ac */ /* 0x000e2e0008000a00 */
[----:B------:R-:W-:-:S08]  /*0160*/  DFMA R2, -R6, R2, -R6 ;  /* 0x000000020602722b */ /* 0x000fd00000000906 */
[----:B------:R-:W-:-:S14]  /*0170*/  DSETP.GT.AND P0, PT, R2, UR6, PT ;  /* 0x0000000602007e2a */ /* 0x000fdc000bf04000 */
[----:B0-----:R-:W-:Y:S05]  /*0180*/  @!P0 BRA `(.L_x_0) ;  /* 0x0000001400548947 */ /* 0x001fea0003800000 */
[----:B------:R-:W0:Y:S01]  /*0190*/  MUFU.RCP64H R7, 200000 ;  /* 0x41086a0000077908 */ /* 0x000e220000001800 */
[----:B------:R-:W-:Y:S01]  /*01a0*/  IMAD.MOV.U32 R10, RZ, RZ, 0x0 ;  /* 0x00000000ff0a7424 */ /* 0x000fe200078e00ff */
[----:B------:R-:W-:Y:S01]  /*01b0*/  UMOV UR6, 0xeb1c432d ;  /* 0xeb1c432d00067882 */ /* 0x000fe20000000000 */
[----:B------:R-:W-:Y:S01]  /*01c0*/  IMAD.MOV.U32 R11, RZ, RZ, 0x41086a00 ;  /* 0x41086a00ff0b7424 */ /* 0x000fe200078e00ff */
[----:B------:R-:W-:Y:S01]  /*01d0*/  UMOV UR7, 0x3f2a36e2 ;  /* 0x3f2a36e200077882 */ /* 0x000fe20000000000 */
[----:B------:R-:W-:Y:S01]  /*01e0*/  IMAD.MOV.U32 R6, RZ, RZ, 0x1 ;  /* 0x00000001ff067424 */ /* 0x000fe200078e00ff */
[----:B------:R-:W-:Y:S05]  /*01f0*/  BSSY.RECONVERGENT B0, `(.L_x_1) ;  /* 0x0000015000007945 */ /* 0x000fea0003800200 */
[----:B0-----:R-:W-:-:S08]  /*0200*/  DFMA R2, R6, -R10, 1 ;  /* 0x3ff000000602742b */ /* 0x001fd0000000080a */
[----:B------:R-:W-:Y:S02]  /*0210*/  DFMA R8, R2, R2, R2 ;  /* 0x000000020208722b */ /* 0x000fe40000000002 */
[----:B------:R-:W0:Y:S06]  /*0220*/  I2F.F64.U32 R2, R4 ;  /* 0x0000000400027312 */ /* 0x000e2c0000201800 */
[----:B------:R-:W-:-:S08]  /*0230*/  DFMA R8, R6, R8, R6 ;  /* 0x000000080608722b */ /* 0x000fd00000000006 */
[----:B------:R-:W-:Y:S02]  /*0240*/  DFMA R10, R8, -R10, 1 ;  /* 0x3ff00000080a742b */ /* 0x000fe4000000080a */
[----:B0-----:R-:W-:-:S06]  /*0250*/  DMUL R6, R2, UR6 ;  /* 0x0000000602067c28 */ /* 0x001fcc0008000000 */
[----:B------:R-:W-:-:S04]  /*0260*/  DFMA R10, R8, R10, R8 ;  /* 0x0000000a080a722b */ /* 0x000fc80000000008 */
[----:B------:R-:W-:-:S04]  /*0270*/  FSETP.GEU.AND P1, PT, |R7|, 6.5827683646048100446e-37, PT ;  /* 0x036000000700780b */ /* 0x000fc80003f2e200 */
[----:B------:R-:W-:-:S08]  /*0280*/  DMUL R2, R6, R10 ;  /* 0x0000000a06027228 */ /* 0x000fd00000000000 */
[----:B------:R-:W-:-:S08]  /*0290*/  DFMA R8, R2, -200000, R6 ;  /* 0xc1086a000208782b */ /* 0x000fd00000000006 */
[----:B------:R-:W-:-:S10]  /*02a0*/  DFMA R2, R10, R8, R2 ;  /* 0x000000080a02722b */ /* 0x000fd40000000002 */
[----:B------:R-:W-:-:S05]  /*02b0*/  FFMA R0, RZ, 8.52587890625, R3 ;  /* 0x41086a00ff007823 */ /* 0x000fca0000000003 */
[----:B------:R-:W-:-:S13]  /*02c0*/  FSETP.GT.AND P0, PT, |R0|, 1.469367938527859385e-39, PT ;  /* 0x001000000000780b */ /* 0x000fda0003f04200 */
[----:B------:R-:W-:Y:S05]  /*02d0*/  @P0 BRA P1, `(.L_x_2) ;  /* 0x0000000000180947 */ /* 0x000fea0000800000 */
[----:B------:R-:W-:Y:S01]  /*02e0*/  IMAD.MOV.U32 R8, RZ, RZ, RZ ;  /* 0x000000ffff087224 */ /* 0x000fe200078e00ff */
[----:B------:R-:W-:Y:S01]  /*02f0*/  MOV R0, 0x320 ;  /* 0x0000032000007802 */ /* 0x000fe20000000f00 */
[----:B------:R-:W-:-:S07]  /*0300*/  IMAD.MOV.U32 R9, RZ, RZ, 0x41086a00 ;  /* 0x41086a00ff097424 */ /* 0x000fce00078e00ff */
[----:B------:R-:W-:Y:S05]  /*0310*/  CALL.REL.NOINC `($__internal_0_$__cuda_sm20_div_rn_f64_full) ;  /* 0x0000001400007944 */ /* 0x000fea0003c00000 */
[----:B------:R-:W-:Y:S02]  /*0320*/  IMAD.MOV.U32 R2, RZ, RZ, R14 ;  /* 0x000000ffff027224 */ /* 0x000fe400078e000e */
[----:B------:R-:W-:-:S07]  /*0330*/  IMAD.MOV.U32 R3, RZ, RZ, R15 ;  /* 0x000000ffff037224 */ /* 0x000fce00078e000f */
.L_x_2:
[----:B------:R-:W-:Y:S05]  /*0340*/  BSYNC.RECONVERGENT B0 ;  /* 0x0000000000007941 */ /* 0x000fea0003800200 */
.L_x_1:
[----:B------:R-:W-:Y:S01]  /*0350*/  BSSY.RECONVERGENT B0, `(.L_x_3) ;  /* 0x0000005000007945 */ /* 0x000fe20003800200 */
[----:B------:R-:W-:Y:S01]  /*0360*/  IMAD.MOV.U32 R14, RZ, RZ, 0x66666666 ;  /* 0x66666666ff0e7424 */ /* 0x000fe200078e00ff */
[----:B------:R-:W-:Y:S01]  /*0370*/  MOV R0, 0x3a0 ;  /* 0x000003a000007802 */ /* 0x000fe20000000f00 */
[----:B------:R-:W-:-:S07]  /*0380*/  IMAD.MOV.U32 R5, RZ, RZ, 0x3ff26666 ;  /* 0x3ff26666ff057424 */ /* 0x000fce00078e00ff */
[----:B------:R-:W-:Y:S05]  /*0390*/  CALL.REL.NOINC `($_Z9compute_cPf$__internal_accurate_pow) ;  /* 0x0000001c00087944 */ /* 0x000fea0003c00000 */
[----:B------:R-:W-:Y:S05]  /*03a0*/  BSYNC.RECONVERGENT B0 ;  /* 0x0000000000007941 */ /* 0x000fea0003800200 */
.L_x_3:
[----:B------:R-:W-:Y:S01]  /*03b0*/  DADD R10, R10, 1 ;  /* 0x3ff000000a0a7429 */ /* 0x000fe20000000000 */
[----:B------:R-:W-:Y:S01]  /*03c0*/  IMAD.MOV.U32 R12, RZ, RZ, 0x0 ;  /* 0x00000000ff0c7424 */ /* 0x000fe200078e00ff */
[----:B------:R-:W-:Y:S01]  /*03d0*/  BSSY.RECONVERGENT B0, `(.L_x_4) ;  /* 0x0000012000007945 */ /* 0x000fe20003800200 */
[----:B------:R-:W-:-:S03]  /*03e0*/  IMAD.MOV.U32 R13, RZ, RZ, 0x3fd80000 ;  /* 0x3fd80000ff0d7424 */ /* 0x000fc600078e00ff */
[----:B------:R-:W0:Y:S04]  /*03f0*/  MUFU.RSQ64H R7, R11 ;  /* 0x0000000b00077308 */ /* 0x000e280000001c00 */
[----:B------:R-:W-:-:S05]  /*0400*/  VIADD R6, R11, 0xfcb00000 ;  /* 0xfcb000000b067836 */ /* 0x000fca0000000000 */
[----:B------:R-:W-:Y:S01]  /*0410*/  ISETP.GE.U32.AND P0, PT, R6, 0x7ca00000, PT ;  /* 0x7ca000000600780c */ /* 0x000fe20003f06070 */
[----:B0-----:R-:W-:-:S08]  /*0420*/  DMUL R8, R6, R6 ;  /* 0x0000000606087228 */ /* 0x001fd00000000000 */
[----:B------:R-:W-:-:S08]  /*0430*/  DFMA R8, R10, -R8, 1 ;  /* 0x3ff000000a08742b */ /* 0x000fd00000000808 */
[----:B------:R-:W-:Y:S02]  /*0440*/  DFMA R12, R8, R12, 0.5 ;  /* 0x3fe00000080c742b */ /* 0x000fe4000000000c */
[----:B------:R-:W-:-:S08]  /*0450*/  DMUL R8, R6, R8 ;  /* 0x0000000806087228 */ /* 0x000fd00000000000 */
[----:B------:R-:W-:-:S08]  /*0460*/  DFMA R14, R12, R8, R6 ;  /* 0x000000080c0e722b */ /* 0x000fd00000000006 */
[----:B------:R-:W-:Y:S02]  /*0470*/  DMUL R16, R10, R14 ;  /* 0x0000000e0a107228 */ /* 0x000fe40000000000 */
[----:B------:R-:W-:Y:S02]  /*0480*/  VIADD R13, R15, 0xfff00000 ;  /* 0xfff000000f0d7836 */ /* 0x000fe40000000000 */
[----:B------:R-:W-:-:S04]  /*0490*/  IMAD.MOV.U32 R12, RZ, RZ, R14 ;  /* 0x000000ffff0c7224 */ /* 0x000fc800078e000e */
[----:B------:R-:W-:-:S08]  /*04a0*/  DFMA R18, R16, -R16, R10 ;  /* 0x800000101012722b */ /* 0x000fd0000000000a */
[----:B------:R-:W-:Y:S01]  /*04b0*/  DFMA R8, R18, R12, R16 ;  /* 0x0000000c1208722b */ /* 0x000fe20000000010 */
[----:B------:R-:W-:Y:S10]  /*04c0*/  @!P0 BRA `(.L_x_5) ;  /* 0x0000000000088947 */ /* 0x000ff40003800000 */
[----:B------:R-:W-:-:S07]  /*04d0*/  MOV R0, 0x4f0 ;  /* 0x000004f000007802 */ /* 0x000fce0000000f00 */
[----:B------:R-:W-:Y:S05]  /*04e0*/  CALL.REL.NOINC `($__internal_1_$__cuda_sm20_dsqrt_rn_f64_mediumpath_v1) ;  /* 0x0000001400f87944 */ /* 0x000fea0003c00000 */
.L_x_5:
[----:B------:R-:W-:Y:S05]  /*04f0*/  BSYNC.RECONVERGENT B0 ;  /* 0x0000000000007941 */ /* 0x000fea0003800200 */
.L_x_4:
[----:B------:R-:W0:Y:S01]  /*0500*/  MUFU.RCP64H R7, -300000000 ;  /* 0xc1b1e1a300077908 */ /* 0x000e220000001800 */
[----:B------:R-:W-:Y:S01]  /*0510*/  IMAD.MOV.U32 R12, RZ, RZ, 0x0 ;  /* 0x00000000ff0c7424 */ /* 0x000fe200078e00ff */
[----:B------:R-:W-:Y:S01]  /*0520*/  FSETP.GEU.AND P1, PT, |R9|, 6.5827683646048100446e-37, PT ;  /* 0x036000000900780b */ /* 0x000fe20003f2e200 */
[----:B------:R-:W-:Y:S01]  /*0530*/  IMAD.MOV.U32 R13, RZ, RZ, 0x41b1e1a3 ;  /* 0x41b1e1a3ff0d7424 */ /* 0x000fe200078e00ff */
[----:B------:R-:W-:Y:S01]  /*0540*/  BSSY.RECONVERGENT B0, `(.L_x_6) ;  /* 0x0000015000007945 */ /* 0x000fe20003800200 */
[----:B------:R-:W-:-:S06]  /*0550*/  IMAD.MOV.U32 R6, RZ, RZ, 0x1 ;  /* 0x00000001ff067424 */ /* 0x000fcc00078e00ff */
[----:B0-----:R-:W-:-:S08]  /*0560*/  DFMA R10, R6, R12, 1 ;  /* 0x3ff00000060a742b */ /* 0x001fd0000000000c */
[----:B------:R-:W-:-:S08]  /*0570*/  DFMA R10, R10, R10, R10 ;  /* 0x0000000a0a0a722b */ /* 0x000fd0000000000a */
[----:B------:R-:W-:-:S08]  /*0580*/  DFMA R10, R6, R10, R6 ;  /* 0x0000000a060a722b */ /* 0x000fd00000000006 */
[----:B------:R-:W-:-:S08]  /*0590*/  DFMA R6, R10, R12, 1 ;  /* 0x3ff000000a06742b */ /* 0x000fd0000000000c */
[----:B------:R-:W-:-:S08]  /*05a0*/  DFMA R6, R10, R6, R10 ;  /* 0x000000060a06722b */ /* 0x000fd0000000000a */
[----:B------:R-:W-:-:S08]  /*05b0*/  DMUL R10, R6, R8 ;  /* 0x00000008060a7228 */ /* 0x000fd00000000000 */
[----:B------:R-:W-:-:S08]  /*05c0*/  DFMA R12, R10, 300000000, R8 ;  /* 0x41b1e1a30a0c782b */ /* 0x000fd00000000008 */
[----:B------:R-:W-:-:S10]  /*05d0*/  DFMA R6, R6, R12, R10 ;  /* 0x0000000c0606722b */ /* 0x000fd4000000000a */
[----:B------:R-:W-:-:S05]  /*05e0*/  FFMA R0, RZ, -22.235174179077148438, R7 ;  /* 0xc1b1e1a3ff007823 */ /* 0x000fca0000000007 */
[----:B------:R-:W-:-:S13]  /*05f0*/  FSETP.GT.AND P0, PT, |R0|, 1.469367938527859385e-39, PT ;  /* 0x001000000000780b */ /* 0x000fda0003f04200 */
[----:B------:R-:W-:Y:S05]  /*0600*/  @P0 BRA P1, `(.L_x_7) ;  /* 0x0000000000200947 */ /* 0x000fea0000800000 */
[----:B------:R-:W-:Y:S01]  /*0610*/  IMAD.MOV.U32 R6, RZ, RZ, R8 ;  /* 0x000000ffff067224 */ /* 0x000fe200078e0008 */
[----:B------:R-:W-:Y:S01]  /*0620*/  MOV R0, 0x670 ;  /* 0x0000067000007802 */ /* 0x000fe20000000f00 */
[----:B------:R-:W-:Y:S02]  /*0630*/  IMAD.MOV.U32 R7, RZ, RZ, R9 ;  /* 0x000000ffff077224 */ /* 0x000fe400078e0009 */
[----:B------:R-:W-:Y:S02]  /*0640*/  IMAD.MOV.U32 R8, RZ, RZ, RZ ;  /* 0x000000ffff087224 */ /* 0x000fe400078e00ff */
[----:B------:R-:W-:-:S07]  /*0650*/  IMAD.MOV.U32 R9, RZ, RZ, -0x3e4e1e5d ;  /* 0xc1b1e1a3ff097424 */ /* 0x000fce00078e00ff */
[----:B------:R-:W-:Y:S05]  /*0660*/  CALL.REL.NOINC `($__internal_0_$__cuda_sm20_div_rn_f64_full) ;  /* 0x00000010002c7944 */ /* 0x000fea0003c00000 */
[----:B------:R-:W-:Y:S02]  /*0670*/  IMAD.MOV.U32 R6, RZ, RZ, R14 ;  /* 0x000000ffff067224 */ /* 0x000fe400078e000e */
[----:B------:R-:W-:-:S07]  /*0680*/  IMAD.MOV.U32 R7, RZ, RZ, R15 ;  /* 0x000000ffff077224 */ /* 0x000fce00078e000f */
.L_x_7:
[----:B------:R-:W-:Y:S05]  /*0690*/  BSYNC.RECONVERGENT B0 ;  /* 0x0000000000007941 */ /* 0x000fea0003800200 */
.L_x_6:
[----:B------:R-:W-:Y:S01]  /*06a0*/  DADD R6, R6, R2 ;  /* 0x0000000006067229 */ /* 0x000fe20000000002 */
[----:B------:R-:W-:Y:S09]  /*06b0*/  BSSY.RECONVERGENT B1, `(.L_x_8) ;  /* 0x0000082000017945 */ /* 0x000ff20003800200 */
[----:B------:R-:W-:Y:S01]  /*06c0*/  LOP3.LUT R3, R7, 0x7fffffff, RZ, 0xc0, !PT ;  /* 0x7fffffff07037812 */ /* 0x000fe200078ec0ff */
[----:B------:R-:W-:-:S03]  /*06d0*/  IMAD.MOV.U32 R2, RZ, RZ, R6 ;  /* 0x000000ffff027224 */ /* 0x000fc600078e0006 */
[----:B------:R-:W-:-:S04]  /*06e0*/  VIMNMX.U32 R0, PT, PT, R3, 0x3f1a36e2, !PT ;  /* 0x3f1a36e203007848 */ /* 0x000fc80007fe0000 */
[----:B------:R-:W-:-:S13]  /*06f0*/  ISETP.GE.U32.AND P0, PT, R0, 0x7ff00000, PT ;  /* 0x7ff000000000780c */ /* 0x000fda0003f06070 */
[----:B------:R-:W-:Y:S05]  /*0700*/  @!P0 BRA `(.L_x_9) ;  /* 0x0000000000208947 */ /* 0x000fea0003800000 */
[----:B------:R-:W-:-:S14]  /*0710*/  DSETP.NAN.AND P0, PT, R2, R2, PT ;  /* 0x000000020200722a */ /* 0x000fdc0003f08000 */
[----:B------:R-:W-:Y:S01]  /*0720*/  @P0 IMAD.MOV.U32 R8, RZ, RZ, -0x14e3bcd3 ;  /* 0xeb1c432dff080424 */ /* 0x000fe200078e00ff */
[----:B------:R-:W-:Y:S01]  /*0730*/  @!P0 DSETP.NEU.AND P1, PT, R2, +INF , PT ;  /* 0x7ff000000200842a */ /* 0x000fe20003f2d000 */
[----:B------:R-:W-:-:S06]  /*0740*/  @P0 IMAD.MOV.U32 R9, RZ, RZ, 0x3f1a36e2 ;  /* 0x3f1a36e2ff090424 */ /* 0x000fcc00078e00ff */
[----:B------:R-:W-:-:S06]  /*0750*/  @P0 DADD R8, R6, R8 ;  /* 0x0000000006080229 */ /* 0x000fcc0000000008 */
[----:B------:R-:W-:Y:S02]  /*0760*/  @!P0 FSEL R8, R6, RZ, P1 ;  /* 0x000000ff06088208 */ /* 0x000fe40000800000 */
[----:B------:R-:W-:Y:S01]  /*0770*/  @!P0 FSEL R9, R7, -QNAN , P1 ;  /* 0xfff8000007098808 */ /* 0x000fe20000800000 */
[----:B------:R-:W-:Y:S06]  /*0780*/  BRA `(.L_x_10) ;  /* 0x0000000400d07947 */ /* 0x000fec0003800000 */
.L_x_9:
[----:B------:R-:W-:Y:S01]  /*0790*/  IMAD.MOV.U32 R8, RZ, RZ, -0x14e3bcd3 ;  /* 0xeb1c432dff087424 */ /* 0x000fe200078e00ff */
[----:B------:R-:W-:Y:S01]  /*07a0*/  BSSY.RECONVERGENT B0, `(.L_x_11) ;  /* 0x0000065000007945 */ /* 0x000fe20003800200 */
[----:B------:R-:W-:Y:S01]  /*07b0*/  IMAD.MOV.U32 R9, RZ, RZ, 0x3f1a36e2 ;  /* 0x3f1a36e2ff097424 */ /* 0x000fe200078e00ff */
[----:B------:R-:W-:-:S05]  /*07c0*/  PLOP3.LUT P0, PT, PT, PT, PT, 0x80, 0x8 ;  /* 0x000000000008781c */ /* 0x000fca0003f0f070 */
[----:B------:R-:W-:-:S14]  /*07d0*/  DSETP.GE.AND P1, PT, R2, R8, PT ;  /* 0x000000080200722a */ /* 0x000fdc0003f26000 */
[----:B------:R-:W-:Y:S05]  /*07e0*/  @!P1 BRA `(.L_x_12) ;  /* 0x0000000400809947 */ /* 0x000fea0003800000 */
[----:B------:R-:W-:Y:S01]  /*07f0*/  ISETP.GT.U32.AND P0, PT, R3, 0xfffff, PT ;  /* 0x000fffff0300780c */ /* 0x000fe20003f04070 */
[----:B------:R-:W-:Y:S01]  /*0800*/  BSSY.RECONVERGENT B2, `(.L_x_13) ;  /* 0x000001f000027945 */ /* 0x000fe20003800200 */
[----:B------:R-:W-:-:S11]  /*0810*/  SHF.R.U32.HI R5, RZ, 0x14, R3 ;  /* 0x00000014ff057819 */ /* 0x000fd60000011603 */
[----:B------:R-:W-:-:S10]  /*0820*/  @!P0 DMUL R2, R2, 1.80143985094819840000e+16 ;  /* 0x4350000002028828 */ /* 0x000fd40000000000 */
[C---:B------:R-:W-:Y:S01]  /*0830*/  @!P0 LEA.HI R0, R3.reuse, R5, RZ, 0xc ;  /* 0x0000000503008211 */ /* 0x040fe200078f60ff */
[----:B------:R-:W-:Y:S01]  /*0840*/  IMAD.MOV.U32 R11, RZ, RZ, R2 ;  /* 0x000000ffff0b7224 */ /* 0x000fe200078e0002 */
[----:B------:R-:W-:-:S03]  /*0850*/  LOP3.LUT R13, R3, 0xfffff, RZ, 0xc0, !PT ;  /* 0x000fffff030d7812 */ /* 0x000fc600078ec0ff */
[----:B------:R-:W-:Y:S01]  /*0860*/  @!P0 VIADD R5, R0, 0xffffffca ;  /* 0xffffffca00058836 */ /* 0x000fe20000000000 */
[----:B------:R-:W-:-:S03]  /*0870*/  LOP3.LUT R13, R13, 0x100000, RZ, 0xfc, !PT ;  /* 0x001000000d0d7812 */ /* 0x000fc600078efcff */
[----:B------:R-:W-:-:S05]  /*0880*/  VIADD R12, R5, 0xfffffc0f ;  /* 0xfffffc0f050c7836 */ /* 0x000fca0000000000 */
[----:B------:R-:W-:-:S04]  /*0890*/  VIMNMX R14, PT, PT, RZ, R12, PT ;  /* 0x0000000cff0e7248 */ /* 0x000fc80003fe0100 */
[----:B------:R-:W-:-:S05]  /*08a0*/  IADD3 R5, PT, PT, R5, -0x3f1, -R14 ;  /* 0xfffffc0f05057810 */ /* 0x000fca0007ffe80e */
[----:B------:R-:W-:-:S05]  /*08b0*/  VIADD R5, R5, 0x1 ;  /* 0x0000000105057836 */ /* 0x000fca0000000000 */
[----:B------:R-:W-:Y:S01]  /*08c0*/  LOP3.LUT P0, R0, R5, 0x3, RZ, 0xc0, !PT ;  /* 0x0000000305007812 */ /* 0x000fe2000780c0ff */
[----:B------:R-:W-:-:S12]  /*08d0*/  IMAD.MOV.U32 R5, RZ, RZ, R12 ;  /* 0x000000ffff057224 */ /* 0x000fd800078e000c */
[----:B------:R-:W-:Y:S05]  /*08e0*/  @!P0 BRA `(.L_x_14) ;  /* 0x0000000000408947 */ /* 0x000fea0003800000 */
[----:B------:R-:W-:Y:S01]  /*08f0*/  BSSY.RECONVERGENT B3, `(.L_x_15) ;  /* 0x000000e000037945 */ /* 0x000fe20003800200 */
[----:B------:R-:W-:Y:S02]  /*0900*/  IMAD.MOV R0, RZ, RZ, -R0 ;  /* 0x000000ffff007224 */ /* 0x000fe400078e0a00 */
[----:B------:R-:W-:-:S07]  /*0910*/  IMAD.MOV.U32 R5, RZ, RZ, R12 ;  /* 0x000000ffff057224 */ /* 0x000fce00078e000c */
.L_x_16:
[----:B------:R-:W-:Y:S01]  /*0920*/  VIADD R0, R0, 0x1 ;  /* 0x0000000100007836 */ /* 0x000fe20000000000 */
[----:B------:R-:W-:Y:S01]  /*0930*/  IADD3 R2, P0, PT, R11, 0x14e3bcd3, RZ ;  /* 0x14e3bcd30b027810 */ /* 0x000fe20007f1e0ff */
[----:B------:R-:W-:-:S03]  /*0940*/  VIADD R5, R5, 0xffffffff ;  /* 0xffffffff05057836 */ /* 0x000fc60000000000 */
[----:B------:R-:W-:Y:S02]  /*0950*/  ISETP.NE.AND P1, PT, R0, RZ, PT ;  /* 0x000000ff0000720c */ /* 0x000fe40003f25270 */
[----:B------:R-:W-:-:S04]  /*0960*/  IADD3.X R10, PT, PT, R13, -0x1a36e3, RZ, P0, !PT ;  /* 0xffe5c91d0d0a7810 */ /* 0x000fc800007fe4ff */
[----:B------:R-:W-:-:S04]  /*0970*/  ISETP.GE.AND P0, PT, R10, RZ, PT ;  /* 0x000000ff0a00720c */ /* 0x000fc80003f06270 */
[----:B------:R-:W-:Y:S02]  /*0980*/  SEL R2, R11, R2, !P0 ;  /* 0x000000020b027207 */ /* 0x000fe40004000000 */
[----:B------:R-:W-:-:S03]  /*0990*/  SEL R3, R13, R10, !P0 ;  /* 0x0000000a0d037207 */ /* 0x000fc60004000000 */
[C---:B------:R-:W-:Y:S01]  /*09a0*/  IMAD.SHL.U32 R11, R2.reuse, 0x2, RZ ;  /* 0x00000002020b7824 */ /* 0x040fe200078e00ff */
[----:B------:R-:W-:Y:S01]  /*09b0*/  SHF.L.U64.HI R13, R2, 0x1, R3 ;  /* 0x00000001020d7819 */ /* 0x000fe20000010203 */
[----:B------:R-:W-:Y:S06]  /*09c0*/  @P1 BRA `(.L_x_16) ;  /* 0xfffffffc00d41947 */ /* 0x000fec000383ffff */
[----:B------:R-:W-:Y:S05]  /*09d0*/  BSYNC.RECONVERGENT B3 ;  /* 0x0000000000037941 */ /* 0x000fea0003800200 */
.L_x_15:
[----:B------:R-:W-:-:S07]  /*09e0*/  IMAD.MOV.U32 R0, RZ, RZ, R10 ;  /* 0x000000ffff007224 */ /* 0x000fce00078e000a */
.L_x_14:
[----:B------:R-:W-:Y:S05]  /*09f0*/  BSYNC.RECONVERGENT B2 ;  /* 0x0000000000027941 */ /* 0x000fea0003800200 */
.L_x_13:
[----:B------:R-:W-:Y:S01]  /*0a00*/  IMAD.IADD R10, R12, 0x1, -R14 ;  /* 0x000000010c0a7824 */ /* 0x000fe200078e0a0e */
[----:B------:R-:W-:Y:S04]  /*0a10*/  BSSY.RECONVERGENT B2, `(.L_x_17) ;  /* 0x0000024000027945 */ /* 0x000fe80003800200 */
[----:B------:R-:W-:-:S13]  /*0a20*/  ISETP.GE.U32.AND P0, PT, R10, 0x3, PT ;  /* 0x000000030a00780c */ /* 0x000fda0003f06070 */
[----:B------:R-:W-:Y:S05]  /*0a30*/  @!P0 BRA `(.L_x_18) ;  /* 0x0000000000848947 */ /* 0x000fea0003800000 */
[----:B------:R-:W-:Y:S01]  /*0a40*/  BSSY.RECONVERGENT B3, `(.L_x_18) ;  /* 0x0000020000037945 */ /* 0x000fe20003800200 */
.L_x_19:
[----:B------:R-:W-:Y:S02]  /*0a50*/  IADD3 R0, P0, PT, R11, 0x14e3bcd3, RZ ;  /* 0x14e3bcd30b007810 */ /* 0x000fe40007f1e0ff */
[C---:B------:R-:W-:Y:S01]  /*0a60*/  ISETP.GT.AND P1, PT, R5.reuse, 0x3, PT ;  /* 0x000000030500780c */ /* 0x040fe20003f24270 */
[----:B------:R-:W-:Y:S01]  /*0a70*/  VIADD R5, R5, 0xfffffffc ;  /* 0xfffffffc05057836 */ /* 0x000fe20000000000 */
[----:B------:R-:W-:-:S04]  /*0a80*/  IADD3.X R2, PT, PT, R13, -0x1a36e3, RZ, P0, !PT ;  /* 0xffe5c91d0d027810 */ /* 0x000fc800007fe4ff */
[----:B------:R-:W-:-:S04]  /*0a90*/  ISETP.GE.AND P0, PT, R2, RZ, PT ;  /* 0x000000ff0200720c */ /* 0x000fc80003f06270 */
[----:B------:R-:W-:Y:S02]  /*0aa0*/  SEL R0, R11, R0, !P0 ;  /* 0x000000000b007207 */ /* 0x000fe40004000000 */
[----:B------:R-:W-:-:S03]  /*0ab0*/  SEL R13, R13, R2, !P0 ;  /* 0x000000020d0d7207 */ /* 0x000fc60004000000 */
[C---:B------:R-:W-:Y:S01]  /*0ac0*/  IMAD.SHL.U32 R2, R0.reuse, 0x2, RZ ;  /* 0x0000000200027824 */ /* 0x040fe200078e00ff */
[----:B------:R-:W-:-:S04]  /*0ad0*/  SHF.L.U64.HI R13, R0, 0x1, R13 ;  /* 0x00000001000d7819 */ /* 0x000fc8000001020d */
[----:B------:R-:W-:-:S04]  /*0ae0*/  IADD3 R3, P0, PT, R2, 0x14e3bcd3, RZ ;  /* 0x14e3bcd302037810 */ /* 0x000fc80007f1e0ff */
        /* <DEDUP_REMOVED lines=22> */
.L_x_18:
[----:B------:R-:W-:Y:S05]  /*0c50*/  BSYNC.RECONVERGENT B2 ;  /* 0x0000000000027941 */ /* 0x000fea0003800200 */
.L_x_17:
[----:B------:R-:W-:Y:S01]  /*0c60*/  LOP3.LUT R3, R3, 0x7fffffff, RZ, 0xc0, !PT ;  /* 0x7fffffff03037812 */ /* 0x000fe200078ec0ff */
[----:B------:R-:W-:Y:S01]  /*0c70*/  BSSY.RECONVERGENT B2, `(.L_x_20) ;  /* 0x0000013000027945 */ /* 0x000fe20003800200 */
[----:B------:R-:W-:Y:S01]  /*0c80*/  ISETP.NE.U32.AND P0, PT, R2, RZ, PT ;  /* 0x000000ff0200720c */ /* 0x000fe20003f05070 */
[----:B------:R-:W-:Y:S02]  /*0c90*/  IMAD.MOV.U32 R5, RZ, RZ, RZ ;  /* 0x000000ffff057224 */ /* 0x000fe400078e00ff */
[----:B------:R-:W-:Y:S01]  /*0ca0*/  IMAD.MOV.U32 R10, RZ, RZ, RZ ;  /* 0x000000ffff0a7224 */ /* 0x000fe200078e00ff */
[----:B------:R-:W-:-:S13]  /*0cb0*/  ISETP.NE.AND.EX P0, PT, R3, RZ, PT, P0 ;  /* 0x000000ff0300720c */ /* 0x000fda0003f05300 */
[----:B------:R-:W-:Y:S05]  /*0cc0*/  @!P0 BRA `(.L_x_21) ;  /* 0x0000000000348947 */ /* 0x000fea0003800000 */
[----:B------:R-:W-:-:S10]  /*0cd0*/  DMUL R10, R2, 1.80143985094819840000e+16 ;  /* 0x43500000020a7828 */ /* 0x000fd40000000000 */
[----:B------:R-:W-:-:S04]  /*0ce0*/  SHF.R.U32.HI R10, RZ, 0x14, R11 ;  /* 0x00000014ff0a7819 */ /* 0x000fc8000001160b */
[----:B------:R-:W-:-:S04]  /*0cf0*/  IADD3 R5, PT, PT, -R10, 0x37, RZ ;  /* 0x000000370a057810 */ /* 0x000fc80007ffe1ff */
[----:B------:R-:W-:Y:S02]  /*0d00*/  IADD3 R10, PT, PT, -R5, 0x3f1, RZ ;  /* 0x000003f1050a7810 */ /* 0x000fe40007ffe1ff */
[-C--:B------:R-:W-:Y:S02]  /*0d10*/  SHF.L.U64.HI R11, R2, R5.reuse, R3 ;  /* 0x00000005020b7219 */ /* 0x080fe40000010203 */
[----:B------:R-:W-:Y:S02]  /*0d20*/  ISETP.GT.AND P0, PT, R10, RZ, PT ;  /* 0x000000ff0a00720c */ /* 0x000fe40003f04270 */
[----:B------:R-:W-:-:S11]  /*0d30*/  SHF.L.U32 R3, R2, R5, RZ ;  /* 0x0000000502037219 */ /* 0x000fd600000006ff */
[----:B------:R-:W-:-:S04]  /*0d40*/  @!P0 IADD3 R2, PT, PT, -R10, 0x1, RZ ;  /* 0x000000010a028810 */ /* 0x000fc80007ffe1ff */
[-CC-:B------:R-:W-:Y:S02]  /*0d50*/  @!P0 SHF.R.U64 R5, R3, R2.reuse, R11.reuse ;  /* 0x0000000203058219 */ /* 0x180fe4000000120b */
[----:B------:R-:W-:Y:S01]  /*0d60*/  @P0 IADD3 R5, P1, PT, RZ, R3, RZ ;  /* 0x00000003ff050210 */ /* 0x000fe20007f3e0ff */
[----:B------:R-:W-:Y:S01]  /*0d70*/  @P0 VIADD R3, R10, 0xffffffff ;  /* 0xffffffff0a030836 */ /* 0x000fe20000000000 */
[----:B------:R-:W-:-:S03]  /*0d80*/  @!P0 SHF.R.U32.HI R10, RZ, R2, R11 ;  /* 0x00000002ff0a8219 */ /* 0x000fc6000001160b */
[----:B------:R-:W-:-:S08]  /*0d90*/  @P0 IMAD.U32.X R10, R3, 0x100000, R11, P1 ;  /* 0x00100000030a0824 */ /* 0x000fd000008e040b */
.L_x_21:
[----:B------:R-:W-:Y:S05]  /*0da0*/  BSYNC.RECONVERGENT B2 ;  /* 0x0000000000027941 */ /* 0x000fea0003800200 */
.L_x_20:
[----:B------:R-:W-:Y:S01]  /*0db0*/  SHF.R.U32.HI R0, RZ, 0x1f, R0 ;  /* 0x0000001fff007819 */ /* 0x000fe20000011600 */
[----:B------:R-:W-:Y:S02]  /*0dc0*/  IMAD.MOV.U32 R2, RZ, RZ, R5 ;  /* 0x000000ffff027224 */ /* 0x000fe400078e0005 */
[----:B------:R-:W-:Y:S01]  /*0dd0*/  IMAD.MOV.U32 R3, RZ, RZ, R10 ;  /* 0x000000ffff037224 */ /* 0x000fe200078e000a */
[----:B------:R-:W-:-:S13]  /*0de0*/  ISETP.EQ.U32.AND P0, PT, R0, 0x1, PT ;  /* 0x000000010000780c */ /* 0x000fda0003f02070 */
.L_x_12:
[----:B------:R-:W-:Y:S05]  /*0df0*/  BSYNC.RECONVERGENT B0 ;  /* 0x0000000000007941 */ /* 0x000fea0003800200 */
.L_x_11:
[----:B------:R-:W-:Y:S01]  /*0e00*/  UMOV UR6, 0xeb1c432d ;  /* 0xeb1c432d00067882 */ /* 0x000fe20000000000 */
[----:B------:R-:W-:Y:S01]  /*0e10*/  UMOV UR7, 0x3f1a36e2 ;  /* 0x3f1a36e200077882 */ /* 0x000fe20000000000 */
[C---:B------:R-:W-:Y:S02]  /*0e20*/  DADD R10, R2.reuse, R2 ;  /* 0x00000000020a7229 */ /* 0x040fe40000000002 */
[----:B------:R-:W-:-:S06]  /*0e30*/  DADD R12, R2, -UR6 ;  /* 0x80000006020c7e29 */ /* 0x000fcc0008000000 */
[C-C-:B------:R-:W-:Y:S02]  /*0e40*/  DSETP.NEU.AND P1, PT, R10.reuse, R8.reuse, PT ;  /* 0x000000080a00722a */ /* 0x140fe40003f2d000 */
[----:B------:R-:W-:Y:S02]  /*0e50*/  DSETP.GT.AND P2, PT, R10, R8, PT ;  /* 0x000000080a00722a */ /* 0x000fe40003f44000 */
[C---:B------:R-:W-:Y:S02]  /*0e60*/  FSEL R5, R3.reuse, R13, P0 ;  /* 0x0000000d03057208 */ /* 0x040fe40000000000 */
[C---:B------:R-:W-:Y:S02]  /*0e70*/  FSEL R9, R2.reuse, R12, P0 ;  /* 0x0000000c02097208 */ /* 0x040fe40000000000 */
[----:B------:R-:W-:Y:S02]  /*0e80*/  FSEL R3, R3, R5, P1 ;  /* 0x0000000503037208 */ /* 0x000fe40000800000 */
[----:B------:R-:W-:-:S02]  /*0e90*/  FSEL R9, R2, R9, P1 ;  /* 0x0000000902097208 */ /* 0x000fc40000800000 */
[----:B------:R-:W-:Y:S02]  /*0ea0*/  FSEL R3, R3, R13, !P2 ;  /* 0x0000000d03037208 */ /* 0x000fe40005000000 */
[----:B------:R-:W-:Y:S02]  /*0eb0*/  FSEL R8, R9, R12, !P2 ;  /* 0x0000000c09087208 */ /* 0x000fe40005000000 */
[----:B------:R-:W-:-:S07]  /*0ec0*/  LOP3.LUT R9, R3, 0x80000000, R7, 0x78, !PT ;  /* 0x8000000003097812 */ /* 0x000fce00078e7807 */
.L_x_10:
[----:B------:R-:W-:Y:S05]  /*0ed0*/  BSYNC.RECONVERGENT B1 ;  /* 0x0000000000017941 */ /* 0x000fea0003800200 */
.L_x_8:
[----:B------:R-:W0:Y:S01]  /*0ee0*/  MUFU.RCP64H R7, 9.9999961093999445438e-06 ;  /* 0x3ee4f8b500077908 */ /* 0x000e220000001800 */
[----:B------:R-:W-:Y:S01]  /*0ef0*/  IMAD.MOV.U32 R12, RZ, RZ, -0x771c970f ;  /* 0x88e368f1ff0c7424 */ /* 0x000fe200078e00ff */
[----:B------:R-:W-:Y:S01]  /*0f00*/  UMOV UR6, 0x88e368f1 ;  /* 0x88e368f100067882 */ /* 0x000fe20000000000 */
[----:B------:R-:W-:Y:S01]  /*0f10*/  IMAD.MOV.U32 R13, RZ, RZ, 0x3ee4f8b5 ;  /* 0x3ee4f8b5ff0d7424 */ /* 0x000fe200078e00ff */
[----:B------:R-:W-:Y:S01]  /*0f20*/  UMOV UR7, 0x3ed4f8b5 ;  /* 0x3ed4f8b500077882 */ /* 0x000fe20000000000 */
[----:B------:R-:W-:Y:S01]  /*0f30*/  IMAD.MOV.U32 R6, RZ, RZ, 0x1 ;  /* 0x00000001ff067424 */ /* 0x000fe200078e00ff */
[----:B------:R-:W-:Y:S02]  /*0f40*/  BSSY.RECONVERGENT B0, `(.L_x_22) ;  /* 0x0000018000007945 */ /* 0x000fe40003800200 */
[----:B------:R-:W1:Y:S03]  /*0f50*/  F2F.F32.F64 R0, R8 ;  /* 0x0000000800007310 */ /* 0x000e660000301000 */
[----:B0-----:R-:W-:-:S08]  /*0f60*/  DFMA R2, R6, -R12, 1 ;  /* 0x3ff000000602742b */ /* 0x001fd0000000080c */
[----:B------:R-:W-:Y:S02]  /*0f70*/  DFMA R10, R2, R2, R2 ;  /* 0x00000002020a722b */ /* 0x000fe40000000002 */
[----:B-1----:R-:W0:Y:S06]  /*0f80*/  F2F.F64.F32 R2, R0 ;  /* 0x0000000000027310 */ /* 0x002e2c0000201800 */
[----:B------:R-:W-:-:S08]  /*0f90*/  DFMA R10, R6, R10, R6 ;  /* 0x0000000a060a722b */ /* 0x000fd00000000006 */
[----:B------:R-:W-:Y:S02]  /*0fa0*/  DFMA R6, R10, -R12, 1 ;  /* 0x3ff000000a06742b */ /* 0x000fe4000000080c */
[----:B0-----:R-:W-:-:S06]  /*0fb0*/  DADD R2, R2, -UR6 ;  /* 0x8000000602027e29 */ /* 0x001fcc0008000000 */
[----:B------:R-:W-:-:S04]  /*0fc0*/  DFMA R6, R10, R6, R10 ;  /* 0x000000060a06722b */ /* 0x000fc8000000000a */
[----:B------:R-:W-:-:S04]  /*0fd0*/  FSETP.GEU.AND P1, PT, |R3|, 6.5827683646048100446e-37, PT ;  /* 0x036000000300780b */ /* 0x000fc80003f2e200 */
[----:B------:R-:W-:-:S08]  /*0fe0*/  DMUL R10, R2, R6 ;  /* 0x00000006020a7228 */ /* 0x000fd00000000000 */
[----:B------:R-:W-:-:S08]  /*0ff0*/  DFMA R8, R10, -R12, R2 ;  /* 0x8000000c0a08722b */ /* 0x000fd00000000002 */
[----:B------:R-:W-:-:S10]  /*1000*/  DFMA R6, R6, R8, R10 ;  /* 0x000000080606722b */ /* 0x000fd4000000000a */
[----:B------:R-:W-:-:S05]  /*1010*/  FFMA R5, RZ, 0.44720998406410217285, R7 ;  /* 0x3ee4f8b5ff057823 */ /* 0x000fca0000000007 */
[----:B------:R-:W-:-:S13]  /*1020*/  FSETP.GT.AND P0, PT, |R5|, 1.469367938527859385e-39, PT ;  /* 0x001000000500780b */ /* 0x000fda0003f04200 */
[----:B------:R-:W-:Y:S05]  /*1030*/  @P0 BRA P1, `(.L_x_23) ;  /* 0x0000000000200947 */ /* 0x000fea0000800000 */
[----:B------:R-:W-:Y:S01]  /*1040*/  IMAD.MOV.U32 R6, RZ, RZ, R2 ;  /* 0x000000ffff067224 */ /* 0x000fe200078e0002 */
[----:B------:R-:W-:Y:S01]  /*1050*/  MOV R0, 0x10a0 ;  /* 0x000010a000007802 */ /* 0x000fe20000000f00 */
[----:B------:R-:W-:Y:S02]  /*1060*/  IMAD.MOV.U32 R7, RZ, RZ, R3 ;  /* 0x000000ffff077224 */ /* 0x000fe400078e0003 */
[----:B------:R-:W-:Y:S02]  /*1070*/  IMAD.MOV.U32 R8, RZ, RZ, -0x771c970f ;  /* 0x88e368f1ff087424 */ /* 0x000fe400078e00ff */
[----:B------:R-:W-:-:S07]  /*1080*/  IMAD.MOV.U32 R9, RZ, RZ, 0x3ee4f8b5 ;  /* 0x3ee4f8b5ff097424 */ /* 0x000fce00078e00ff */
[----:B------:R-:W-:Y:S05]  /*1090*/  CALL.REL.NOINC `($__internal_0_$__cuda_sm20_div_rn_f64_full) ;  /* 0x0000000400a07944 */ /* 0x000fea0003c00000 */
[----:B------:R-:W-:Y:S02]  /*10a0*/  IMAD.MOV.U32 R6, RZ, RZ, R14 ;  /* 0x000000ffff067224 */ /* 0x000fe400078e000e */
[----:B------:R-:W-:-:S07]  /*10b0*/  IMAD.MOV.U32 R7, RZ, RZ, R15 ;  /* 0x000000ffff077224 */ /* 0x000fce00078e000f */
.L_x_23:
[----:B------:R-:W-:Y:S05]  /*10c0*/  BSYNC.RECONVERGENT B0 ;  /* 0x0000000000007941 */ /* 0x000fea0003800200 */
.L_x_22:
[----:B------:R-:W-:-:S14]  /*10d0*/  DSETP.GTU.AND P0, PT, |R6|, 0.5, PT ;  /* 0x3fe000000600742a */ /* 0x000fdc0003f0c200 */
[----:B------:R-:W-:Y:S05]  /*10e0*/  @P0 BRA `(.L_x_24) ;  /* 0x00000004006c0947 */ /* 0x000fea0003800000 */
[----:B------:R-:W-:Y:S01]  /*10f0*/  DADD R6, -RZ, |R2| ;  /* 0x00000000ff067229 */ /* 0x000fe20000000502 */
[----:B------:R-:W-:Y:S01]  /*1100*/  BSSY.RECONVERGENT B0, `(.L_x_25) ;  /* 0x0000005000007945 */ /* 0x000fe20003800200 */
[----:B------:R-:W-:-:S08]  /*1110*/  MOV R0, 0x1150 ;  /* 0x0000115000007802 */ /* 0x000fd00000000f00 */
[----:B------:R-:W-:Y:S02]  /*1120*/  IMAD.MOV.U32 R14, RZ, RZ, R6 ;  /* 0x000000ffff0e7224 */ /* 0x000fe400078e0006 */
[----:B------:R-:W-:-:S07]  /*1130*/  IMAD.MOV.U32 R5, RZ, RZ, R7 ;  /* 0x000000ffff057224 */ /* 0x000fce00078e0007 */
[----:B------:R-:W-:Y:S05]  /*1140*/  CALL.REL.NOINC `($_Z9compute_cPf$__internal_accurate_pow) ;  /* 0x0000000c009c7944 */ /* 0x000fea0003c00000 */
[----:B------:R-:W-:Y:S05]  /*1150*/  BSYNC.RECONVERGENT B0 ;  /* 0x0000000000007941 */ /* 0x000fea0003800200 */
.L_x_25:
[C---:B------:R-:W-:Y:S01]  /*1160*/  DADD R6, R2.reuse, 2 ;  /* 0x4000000002067429 */ /* 0x040fe20000000000 */
[----:B------:R-:W-:Y:S01]  /*1170*/  BSSY.RECONVERGENT B0, `(.L_x_26) ;  /* 0x000000e000007945 */ /* 0x000fe20003800200 */
[----:B------:R-:W-:-:S08]  /*1180*/  DSETP.NEU.AND P0, PT, R2, RZ, PT ;  /* 0x000000ff0200722a */ /* 0x000fd00003f0d000 */
[----:B------:R-:W-:Y:S01]  /*1190*/  LOP3.LUT R6, R7, 0x7ff00000, RZ, 0xc0, !PT ;  /* 0x7ff0000007067812 */ /* 0x000fe200078ec0ff */
[----:B------:R-:W-:-:S03]  /*11a0*/  IMAD.MOV.U32 R7, RZ, RZ, R11 ;  /* 0x000000ffff077224 */ /* 0x000fc600078e000b */
[----:B------:R-:W-:Y:S01]  /*11b0*/  ISETP.NE.AND P1, PT, R6, 0x7ff00000, PT ;  /* 0x7ff000000600780c */ /* 0x000fe20003f25270 */
[----:B------:R-:W-:Y:S01]  /*11c0*/  IMAD.MOV.U32 R6, RZ, RZ, R10 ;  /* 0x000000ffff067224 */ /* 0x000fe200078e000a */
[----:B------:R-:W-:-:S11]  /*11d0*/  @!P0 CS2R R6, SRZ ;  /* 0x0000000000068805 */ /* 0x000fd6000001ff00 */
[----:B------:R-:W-:Y:S05]  /*11e0*/  @P1 BRA `(.L_x_27) ;  /* 0x0000000000181947 */ /* 0x000fea0003800000 */
[----:B------:R-:W-:-:S14]  /*11f0*/  DSETP.NAN.AND P0, PT, R2, R2, PT ;  /* 0x000000020200722a */ /* 0x000fdc0003f08000 */
[----:B------:R-:W-:Y:S01]  /*1200*/  @P0 DADD R6, R2, 2 ;  /* 0x4000000002060429 */ /* 0x000fe20000000000 */
[----:B------:R-:W-:Y:S10]  /*1210*/  @P0 BRA `(.L_x_27) ;  /* 0x00000000000c0947 */ /* 0x000ff40003800000 */
[----:B------:R-:W-:-:S14]  /*1220*/  DSETP.NEU.AND P0, PT, |R2|, +INF , PT ;  /* 0x7ff000000200742a */ /* 0x000fdc0003f0d200 */
[----:B------:R-:W-:Y:S02]  /*1230*/  @!P0 IMAD.MOV.U32 R6, RZ, RZ, 0x0 ;  /* 0x00000000ff068424 */ /* 0x000fe400078e00ff */
[----:B------:R-:W-:-:S07]  /*1240*/  @!P0 IMAD.MOV.U32 R7, RZ, RZ, 0x7ff00000 ;  /* 0x7ff00000ff078424 */ /* 0x000fce00078e00ff */
.L_x_27:
[----:B------:R-:W-:Y:S05]  /*1250*/  BSYNC.RECONVERGENT B0 ;  /* 0x0000000000007941 */ /* 0x000fea0003800200 */
.L_x_26:
[----:B------:R-:W-:Y:S01]  /*1260*/  UMOV UR6, 0xa2000000 ;  /* 0xa200000000067882 */ /* 0x000fe20000000000 */
[----:B------:R-:W-:Y:S01]  /*1270*/  UMOV UR7, 0x428d1a94 ;  /* 0x428d1a9400077882 */ /* 0x000fe20000000000 */
[----:B------:R-:W-:Y:S01]  /*1280*/  DSETP.NEU.AND P0, PT, R2, 1, PT ;  /* 0x3ff000000200742a */ /* 0x000fe20003f0d000 */
[----:B------:R-:W-:Y:S01]  /*1290*/  BSSY.RECONVERGENT B0, `(.L_x_28) ;  /* 0x000001e000007945 */ /* 0x000fe20003800200 */
[----:B------:R-:W-:Y:S01]  /*12a0*/  DMUL R6, R6, UR6 ;  /* 0x0000000606067c28 */ /* 0x000fe20008000000 */
[----:B------:R-:W-:Y:S01]  /*12b0*/  UMOV UR6, 0x54524550 ;  /* 0x5452455000067882 */ /* 0x000fe20000000000 */
[----:B------:R-:W-:-:S08]  /*12c0*/  UMOV UR7, 0x400921fb ;  /* 0x400921fb00077882 */ /* 0x000fd00000000000 */
[----:B------:R-:W-:Y:S02]  /*12d0*/  FSEL R16, R6, -1.7347234759768070944e-18, P0 ;  /* 0xa200000006107808 */ /* 0x000fe40000000000 */
[----:B------:R-:W-:-:S06]  /*12e0*/  FSEL R17, R7, 70.551910400390625, P0 ;  /* 0x428d1a9407117808 */ /* 0x000fcc0000000000 */
[----:B------:R-:W-:-:S08]  /*12f0*/  DFMA R16, R2, 200000000, R16 ;  /* 0x41a7d7840210782b */ /* 0x000fd00000000010 */
[----:B------:R-:W-:-:S08]  /*1300*/  DMUL R16, R16, UR6 ;  /* 0x0000000610107c28 */ /* 0x000fd00008000000 */
[----:B------:R-:W-:-:S14]  /*1310*/  DSETP.NEU.AND P0, PT, |R16|, +INF , PT ;  /* 0x7ff000001000742a */ /* 0x000fdc0003f0d200 */
[----:B------:R-:W-:Y:S01]  /*1320*/  @!P0 DMUL R2, RZ, R16 ;  /* 0x00000010ff028228 */ /* 0x000fe20000000000 */
[----:B------:R-:W-:Y:S01]  /*1330*/  @!P0 IMAD.MOV.U32 R0, RZ, RZ, RZ ;  /* 0x000000ffff008224 */ /* 0x000fe200078e00ff */
[----:B------:R-:W-:Y:S09]  /*1340*/  @!P0 BRA `(.L_x_29) ;  /* 0x0000000000488947 */ /* 0x000ff20003800000 */
[----:B------:R-:W-:Y:S01]  /*1350*/  UMOV UR6, 0x6dc9c883 ;  /* 0x6dc9c88300067882 */ /* 0x000fe20000000000 */
[----:B------:R-:W-:Y:S01]  /*1360*/  UMOV UR7, 0x3fe45f30 ;  /* 0x3fe45f3000077882 */ /* 0x000fe20000000000 */
[C---:B------:R-:W-:Y:S02]  /*1370*/  DSETP.GE.AND P0, PT, |R16|.reuse, 2.14748364800000000000e+09, PT ;  /* 0x41e000001000742a */ /* 0x040fe40003f06200 */
[----:B------:R-:W-:Y:S01]  /*1380*/  DMUL R6, R16, UR6 ;  /* 0x0000000610067c28 */ /* 0x000fe20008000000 */
[----:B------:R-:W-:Y:S01]  /*1390*/  UMOV UR6, 0x54442d18 ;  /* 0x54442d1800067882 */ /* 0x000fe20000000000 */
[----:B------:R-:W-:-:S04]  /*13a0*/  UMOV UR7, 0x3ff921fb ;  /* 0x3ff921fb00077882 */ /* 0x000fc80000000000 */
[----:B------:R-:W0:Y:S08]  /*13b0*/  F2I.F64 R0, R6 ;  /* 0x0000000600007311 */ /* 0x000e300000301100 */
[----:B0-----:R-:W0:Y:S02]  /*13c0*/  I2F.F64 R2, R0 ;  /* 0x0000000000027312 */ /* 0x001e240000201c00 */
[----:B0-----:R-:W-:Y:S01]  /*13d0*/  DFMA R8, R2, -UR6, R16 ;  /* 0x8000000602087c2b */ /* 0x001fe20008000010 */
[----:B------:R-:W-:Y:S01]  /*13e0*/  UMOV UR6, 0x33145c00 ;  /* 0x33145c0000067882 */ /* 0x000fe20000000000 */
[----:B------:R-:W-:-:S06]  /*13f0*/  UMOV UR7, 0x3c91a626 ;  /* 0x3c91a62600077882 */ /* 0x000fcc0000000000 */
[----:B------:R-:W-:Y:S01]  /*1400*/  DFMA R8, R2, -UR6, R8 ;  /* 0x8000000602087c2b */ /* 0x000fe20008000008 */
[----:B------:R-:W-:Y:S01]  /*1410*/  UMOV UR6, 0x252049c0 ;  /* 0x252049c000067882 */ /* 0x000fe20000000000 */
[----:B------:R-:W-:-:S06]  /*1420*/  UMOV UR7, 0x397b839a ;  /* 0x397b839a00077882 */ /* 0x000fcc0000000000 */
[----:B------:R-:W-:Y:S01]  /*1430*/  DFMA R2, R2, -UR6, R8 ;  /* 0x8000000602027c2b */ /* 0x000fe20008000008 */
[----:B------:R-:W-:Y:S10]  /*1440*/  @!P0 BRA `(.L_x_29) ;  /* 0x0000000000088947 */ /* 0x000ff40003800000 */
[----:B------:R-:W-:-:S07]  /*1450*/  MOV R12, 0x1470 ;  /* 0x00001470000c7802 */ /* 0x000fce0000000f00 */
[----:B------:R-:W-:Y:S05]  /*1460*/  CALL.REL.NOINC `($_Z9compute_cPf$__internal_trig_reduction_slowpathd) ;  /* 0x00000014007c7944 */ /* 0x000fea0003c00000 */
.L_x_29:
[----:B------:R-:W-:Y:S05]  /*1470*/  BSYNC.RECONVERGENT B0 ;  /* 0x0000000000007941 */ /* 0x000fea0003800200 */
.L_x_28:
[----:B------:R-:W0:Y:S01]  /*1480*/  LDCU.64 UR6, c[0x4][0x8] ;  /* 0x01000100ff0677ac */ /* 0x000e220008000a00 */
[----:B------:R-:W-:-:S05]  /*1490*/  IMAD.SHL.U32 R5, R0, 0x40, RZ ;  /* 0x0000004000057824 */ /* 0x000fca00078e00ff */
[----:B------:R-:W-:-:S04]  /*14a0*/  LOP3.LUT R5, R5, 0x40, RZ, 0xc0, !PT ;  /* 0x0000004005057812 */ /* 0x000fc800078ec0ff */
[----:B0-----:R-:W-:-:S05]  /*14b0*/  IADD3 R20, P0, PT, R5, UR6, RZ ;  /* 0x0000000605147c10 */ /* 0x001fca000ff1e0ff */
[----:B------:R-:W-:-:S05]  /*14c0*/  IMAD.X R21, RZ, RZ, UR7, P0 ;  /* 0x00000007ff157e24 */ /* 0x000fca00080e06ff */
[----:B------:R-:W2:Y:S04]  /*14d0*/  LDG.E.128.CONSTANT R16, desc[UR4][R20.64] ;  /* 0x0000000414107981 */ /* 0x000ea8000c1e9d00 */
[----:B------:R-:W3:Y:S04]  /*14e0*/  LDG.E.128.CONSTANT R12, desc[UR4][R20.64+0x10] ;  /* 0x00001004140c7981 */ /* 0x000ee8000c1e9d00 */
[----:B------:R-:W4:Y:S01]  /*14f0*/  LDG.E.128.CONSTANT R8, desc[UR4][R20.64+0x20] ;  /* 0x0000200414087981 */ /* 0x000f22000c1e9d00 */
[----:B------:R-:W-:Y:S01]  /*1500*/  LOP3.LUT R5, R0, 0x1, RZ, 0xc0, !PT ;  /* 0x0000000100057812 */ /* 0x000fe200078ec0ff */
[----:B------:R-:W-:Y:S01]  /*1510*/  IMAD.MOV.U32 R22, RZ, RZ, 0x20fd8164 ;  /* 0x20fd8164ff167424 */ /* 0x000fe200078e00ff */
[----:B------:R-:W-:-:S02]  /*1520*/  DMUL R6, R2, R2 ;  /* 0x0000000202067228 */ /* 0x000fc40000000000 */
[----:B------:R-:W-:Y:S01]  /*1530*/  ISETP.NE.U32.AND P0, PT, R5, 0x1, PT ;  /* 0x000000010500780c */ /* 0x000fe20003f05070 */
[----:B------:R-:W-:-:S03]  /*1540*/  IMAD.MOV.U32 R5, RZ, RZ, 0x3da8ff83 ;  /* 0x3da8ff83ff057424 */ /* 0x000fc600078e00ff */
[----:B------:R-:W-:Y:S02]  /*1550*/  FSEL R22, R22, -8.06006814911005101289e+34, !P0 ;  /* 0xf9785eba16167808 */ /* 0x000fe40004000000 */
[----:B------:R-:W-:-:S06]  /*1560*/  FSEL R23, -R5, 0.11223486810922622681, !P0 ;  /* 0x3de5db6505177808 */ /* 0x000fcc0004000100 */
[----:B--2---:R-:W-:-:S08]  /*1570*/  DFMA R16, R6, R22, R16 ;  /* 0x000000160610722b */ /* 0x004fd00000000010 */
[----:B------:R-:W-:-:S08]  /*1580*/  DFMA R16, R6, R16, R18 ;  /* 0x000000100610722b */ /* 0x000fd00000000012 */
[----:B---3--:R-:W-:-:S08]  /*1590*/  DFMA R12, R6, R16, R12 ;  /* 0x00000010060c722b */ /* 0x008fd0000000000c */
[----:B------:R-:W-:-:S08]  /*15a0*/  DFMA R12, R6, R12, R14 ;  /* 0x0000000c060c722b */ /* 0x000fd0000000000e */
[----:B----4-:R-:W-:-:S08]  /*15b0*/  DFMA R8, R6, R12, R8 ;  /* 0x0000000c0608722b */ /* 0x010fd00000000008 */
[----:B------:R-:W-:-:S08]  /*15c0*/  DFMA R8, R6, R8, R10 ;  /* 0x000000080608722b */ /* 0x000fd0000000000a */
[----:B------:R-:W-:Y:S02]  /*15d0*/  DFMA R2, R8, R2, R2 ;  /* 0x000000020802722b */ /* 0x000fe40000000002 */
[----:B------:R-:W-:Y:S01]  /*15e0*/  DFMA R6, R6, R8, 1 ;  /* 0x3ff000000606742b */ /* 0x000fe20000000008 */
[----:B------:R-:W0:Y:S09]  /*15f0*/  LDC.64 R8, c[0x0][0x380] ;  /* 0x0000e000ff087b82 */ /* 0x000e320000000a00 */
[----:B------:R-:W-:-:S02]  /*1600*/  FSEL R6, R6, R2, !P0 ;  /* 0x0000000206067208 */ /* 0x000fc40004000000 */
[----:B------:R-:W-:Y:S02]  /*1610*/  FSEL R7, R7, R3, !P0 ;  /* 0x0000000307077208 */ /* 0x000fe40004000000 */
[----:B------:R-:W-:-:S04]  /*1620*/  LOP3.LUT P0, RZ, R0, 0x2, RZ, 0xc0, !PT ;  /* 0x0000000200ff7812 */ /* 0x000fc8000780c0ff */
[----:B------:R-:W-:Y:S01]  /*1630*/  DADD R2, RZ, -R6 ;  /* 0x00000000ff027229 */ /* 0x000fe20000000806 */
[----:B0-----:R-:W-:-:S09]  /*1640*/  IMAD.WIDE.U32 R4, R4, 0x4, R8 ;  /* 0x0000000404047825 */ /* 0x001fd200078e0008 */
[----:B------:R-:W-:Y:S02]  /*1650*/  FSEL R3, R7, R3, !P0 ;  /* 0x0000000307037208 */ /* 0x000fe40004000000 */
[----:B------:R-:W-:-:S04]  /*1660*/  FSEL R2, R6, R2, !P0 ;  /* 0x0000000206027208 */ /* 0x000fc80004000000 */
[----:B------:R-:W0:Y:S02]  /*1670*/  F2F.F32.F64 R3, R2 ;  /* 0x0000000200037310 */ /* 0x000e240000301000 */
[----:B0-----:R-:W-:Y:S01]  /*1680*/  STG.E desc[UR4][R4.64], R3 ;  /* 0x0000000304007986 */ /* 0x001fe2000c101904 */
[----:B------:R-:W-:Y:S05]  /*1690*/  EXIT ;  /* 0x000000000000794d */ /* 0x000fea0003800000 */
.L_x_24:
[----:B------:R-:W0:Y:S02]  /*16a0*/  LDC.64 R2, c[0x0][0x380] ;  /* 0x0000e000ff027b82 */ /* 0x000e240000000a00 */
[----:B0-----:R-:W-:-:S05]  /*16b0*/  IMAD.WIDE.U32 R2, R4, 0x4, R2 ;  /* 0x0000000404027825 */ /* 0x001fca00078e0002 */
[----:B------:R-:W-:Y:S01]  /*16c0*/  STG.E desc[UR4][R2.64], RZ ;  /* 0x000000ff02007986 */ /* 0x000fe2000c101904 */
[----:B------:R-:W-:Y:S05]  /*16d0*/  EXIT ;  /* 0x000000000000794d */ /* 0x000fea0003800000 */
.L_x_0:
[----:B------:R-:W0:Y:S02]  /*16e0*/  LDC.64 R2, c[0x0][0x380] ;  /* 0x0000e000ff027b82 */ /* 0x000e240000000a00 */
[----:B0-----:R-:W-:-:S05]  /*16f0*/  IMAD.WIDE.U32 R2, R4, 0x4, R2 ;  /* 0x0000000404027825 */ /* 0x001fca00078e0002 */
[----:B------:R-:W-:Y:S01]  /*1700*/  STG.E desc[UR4][R2.64], RZ ;  /* 0x000000ff02007986 */ /* 0x000fe2000c101904 */
[----:B------:R-:W-:Y:S05]  /*1710*/  EXIT ;  /* 0x000000000000794d */ /* 0x000fea0003800000 */
        .weak           $__internal_0_$__cuda_sm20_div_rn_f64_full
        .type           $__internal_0_$__cuda_sm20_div_rn_f64_full,@function
        .size           $__internal_0_$__cuda_sm20_div_rn_f64_full,($__internal_1_$__cuda_sm20_dsqrt_rn_f64_mediumpath_v1 - $__internal_0_$__cuda_sm20_div_rn_f64_full)
$__internal_0_$__cuda_sm20_div_rn_f64_full:
[C---:B------:R-:W-:Y:S01]  /*1720*/  FSETP.GEU.AND P0, PT, |R9|.reuse, 1.469367938527859385e-39, PT ;  /* 0x001000000900780b */ /* 0x040fe20003f0e200 */
[----:B------:R-:W-:Y:S01]  /*1730*/  IMAD.MOV.U32 R12, RZ, RZ, 0x1 ;  /* 0x00000001ff0c7424 */ /* 0x000fe200078e00ff */
[----:B------:R-:W-:Y:S01]  /*1740*/  LOP3.LUT R10, R9, 0x800fffff, RZ, 0xc0, !PT ;  /* 0x800fffff090a7812 */ /* 0x000fe200078ec0ff */
[----:B------:R-:W-:Y:S01]  /*1750*/  IMAD.MOV.U32 R20, RZ, RZ, 0x1ca00000 ;  /* 0x1ca00000ff147424 */ /* 0x000fe200078e00ff */
[C---:B------:R-:W-:Y:S01]  /*1760*/  FSETP.GEU.AND P2, PT, |R7|.reuse, 1.469367938527859385e-39, PT ;  /* 0x001000000700780b */ /* 0x040fe20003f4e200 */
[----:B------:R-:W-:Y:S01]  /*1770*/  BSSY.RECONVERGENT B1, `(.L_x_30) ;  /* 0x0000052000017945 */ /* 0x000fe20003800200 */
[----:B------:R-:W-:Y:S01]  /*1780*/  LOP3.LUT R11, R10, 0x3ff00000, RZ, 0xfc, !PT ;  /* 0x3ff000000a0b7812 */ /* 0x000fe200078efcff */
[----:B------:R-:W-:Y:S01]  /*1790*/  IMAD.MOV.U32 R10, RZ, RZ, R8 ;  /* 0x000000ffff0a7224 */ /* 0x000fe200078e0008 */
[----:B------:R-:W-:Y:S02]  /*17a0*/  LOP3.LUT R5, R7, 0x7ff00000, RZ, 0xc0, !PT ;  /* 0x7ff0000007057812 */ /* 0x000fe400078ec0ff */
[----:B------:R-:W-:-:S03]  /*17b0*/  LOP3.LUT R22, R9, 0x7ff00000, RZ, 0xc0, !PT ;  /* 0x7ff0000009167812 */ /* 0x000fc600078ec0ff */
[----:B------:R-:W-:Y:S01]  /*17c0*/  @!P0 DMUL R10, R8, 8.98846567431157953865e+307 ;  /* 0x7fe00000080a8828 */ /* 0x000fe20000000000 */
[----:B------:R-:W-:Y:S01]  /*17d0*/  ISETP.GE.U32.AND P1, PT, R5, R22, PT ;  /* 0x000000160500720c */ /* 0x000fe20003f26070 */
[----:B------:R-:W-:Y:S02]  /*17e0*/  IMAD.MOV.U32 R21, RZ, RZ, R5 ;  /* 0x000000ffff157224 */ /* 0x000fe400078e0005 */
[----:B------:R-:W-:Y:S02]  /*17f0*/  @!P2 LOP3.LUT R16, R9, 0x7ff00000, RZ, 0xc0, !PT ;  /* 0x7ff000000910a812 */ /* 0x000fe400078ec0ff */
[----:B------:R-:W0:Y:S02]  /*1800*/  MUFU.RCP64H R13, R11 ;  /* 0x0000000b000d7308 */ /* 0x000e240000001800 */
[----:B------:R-:W-:Y:S02]  /*1810*/  @!P2 ISETP.GE.U32.AND P3, PT, R5, R16, PT ;  /* 0x000000100500a20c */ /* 0x000fe40003f66070 */
[----:B------:R-:W-:-:S02]  /*1820*/  @!P0 LOP3.LUT R22, R11, 0x7ff00000, RZ, 0xc0, !PT ;  /* 0x7ff000000b168812 */ /* 0x000fc400078ec0ff */
[----:B------:R-:W-:-:S04]  /*1830*/  @!P2 SEL R17, R20, 0x63400000, !P3 ;  /* 0x634000001411a807 */ /* 0x000fc80005800000 */
[----:B------:R-:W-:-:S04]  /*1840*/  @!P2 LOP3.LUT R18, R17, 0x80000000, R7, 0xf8, !PT ;  /* 0x800000001112a812 */ /* 0x000fc800078ef807 */
[----:B------:R-:W-:Y:S01]  /*1850*/  @!P2 LOP3.LUT R19, R18, 0x100000, RZ, 0xfc, !PT ;  /* 0x001000001213a812 */ /* 0x000fe200078efcff */
[----:B------:R-:W-:Y:S01]  /*1860*/  @!P2 IMAD.MOV.U32 R18, RZ, RZ, RZ ;  /* 0x000000ffff12a224 */ /* 0x000fe200078e00ff */
[----:B0-----:R-:W-:-:S08]  /*1870*/  DFMA R14, R12, -R10, 1 ;  /* 0x3ff000000c0e742b */ /* 0x001fd0000000080a */
[----:B------:R-:W-:-:S08]  /*1880*/  DFMA R14, R14, R14, R14 ;  /* 0x0000000e0e0e722b */ /* 0x000fd0000000000e */
[----:B------:R-:W-:Y:S01]  /*1890*/  DFMA R14, R12, R14, R12 ;  /* 0x0000000e0c0e722b */ /* 0x000fe2000000000c */
[----:B------:R-:W-:Y:S01]  /*18a0*/  SEL R13, R20, 0x63400000, !P1 ;  /* 0x63400000140d7807 */ /* 0x000fe20004800000 */
[----:B------:R-:W-:-:S03]  /*18b0*/  IMAD.MOV.U32 R12, RZ, RZ, R6 ;  /* 0x000000ffff0c7224 */ /* 0x000fc600078e0006 */
[----:B------:R-:W-:-:S03]  /*18c0*/  LOP3.LUT R13, R13, 0x800fffff, R7, 0xf8, !PT ;  /* 0x800fffff0d0d7812 */ /* 0x000fc600078ef807 */
[----:B------:R-:W-:-:S03]  /*18d0*/  DFMA R16, R14, -R10, 1 ;  /* 0x3ff000000e10742b */ /* 0x000fc6000000080a */
[----:B------:R-:W-:-:S05]  /*18e0*/  @!P2 DFMA R12, R12, 2, -R18 ;  /* 0x400000000c0ca82b */ /* 0x000fca0000000812 */
[----:B------:R-:W-:-:S05]  /*18f0*/  DFMA R14, R14, R16, R14 ;  /* 0x000000100e0e722b */ /* 0x000fca000000000e */
[----:B------:R-:W-:-:S03]  /*1900*/  @!P2 LOP3.LUT R21, R13, 0x7ff00000, RZ, 0xc0, !PT ;  /* 0x7ff000000d15a812 */ /* 0x000fc600078ec0ff */
[----:B------:R-:W-:Y:S02]  /*1910*/  DMUL R16, R14, R12 ;  /* 0x0000000c0e107228 */ /* 0x000fe40000000000 */
[----:B------:R-:W-:-:S05]  /*1920*/  VIADD R23, R21, 0xffffffff ;  /* 0xffffffff15177836 */ /* 0x000fca0000000000 */
[----:B------:R-:W-:Y:S01]  /*1930*/  ISETP.GT.U32.AND P0, PT, R23, 0x7feffffe, PT ;  /* 0x7feffffe1700780c */ /* 0x000fe20003f04070 */
[----:B------:R-:W-:Y:S01]  /*1940*/  VIADD R23, R22, 0xffffffff ;  /* 0xffffffff16177836 */ /* 0x000fe20000000000 */
[----:B------:R-:W-:-:S04]  /*1950*/  DFMA R18, R16, -R10, R12 ;  /* 0x8000000a1012722b */ /* 0x000fc8000000000c */
[----:B------:R-:W-:-:S04]  /*1960*/  ISETP.GT.U32.OR P0, PT, R23, 0x7feffffe, P0 ;  /* 0x7feffffe1700780c */ /* 0x000fc80000704470 */
[----:B------:R-:W-:-:S09]  /*1970*/  DFMA R18, R14, R18, R16 ;  /* 0x000000120e12722b */ /* 0x000fd20000000010 */
[----:B------:R-:W-:Y:S05]  /*1980*/  @P0 BRA `(.L_x_31) ;  /* 0x00000000006c0947 */ /* 0x000fea0003800000 */
[----:B------:R-:W-:-:S04]  /*1990*/  LOP3.LUT R14, R9, 0x7ff00000, RZ, 0xc0, !PT ;  /* 0x7ff00000090e7812 */ /* 0x000fc800078ec0ff */
[CC--:B------:R-:W-:Y:S02]  /*19a0*/  VIADDMNMX R6, R5.reuse, -R14.reuse, 0xb9600000, !PT ;  /* 0xb960000005067446 */ /* 0x0c0fe4000780090e */
[----:B------:R-:W-:Y:S02]  /*19b0*/  ISETP.GE.U32.AND P0, PT, R5, R14, PT ;  /* 0x0000000e0500720c */ /* 0x000fe40003f06070 */
[----:B------:R-:W-:Y:S01]  /*19c0*/  VIMNMX R5, PT, PT, R6, 0x46a00000, PT ;  /* 0x46a0000006057848 */ /* 0x000fe20003fe0100 */
[----:B------:R-:W-:Y:S01]  /*19d0*/  IMAD.MOV.U32 R6, RZ, RZ, RZ ;  /* 0x000000ffff067224 */ /* 0x000fe200078e00ff */
[----:B------:R-:W-:-:S05]  /*19e0*/  SEL R20, R20, 0x63400000, !P0 ;  /* 0x6340000014147807 */ /* 0x000fca0004000000 */
[----:B------:R-:W-:-:S04]  /*19f0*/  IMAD.IADD R5, R5, 0x1, -R20 ;  /* 0x0000000105057824 */ /* 0x000fc800078e0a14 */
[----:B------:R-:W-:-:S06]  /*1a00*/  VIADD R7, R5, 0x7fe00000 ;  /* 0x7fe0000005077836 */ /* 0x000fcc0000000000 */
[----:B------:R-:W-:-:S10]  /*1a10*/  DMUL R14, R18, R6 ;  /* 0x00000006120e7228 */ /* 0x000fd40000000000 */
[----:B------:R-:W-:-:S13]  /*1a20*/  FSETP.GTU.AND P0, PT, |R15|, 1.469367938527859385e-39, PT ;  /* 0x001000000f00780b */ /* 0x000fda0003f0c200 */
[----:B------:R-:W-:Y:S05]  /*1a30*/  @P0 BRA `(.L_x_32) ;  /* 0x0000000000940947 */ /* 0x000fea0003800000 */
[----:B------:R-:W-:Y:S01]  /*1a40*/  DFMA R10, R18, -R10, R12 ;  /* 0x8000000a120a722b */ /* 0x000fe2000000000c */
[----:B------:R-:W-:-:S09]  /*1a50*/  IMAD.MOV.U32 R8, RZ, RZ, RZ ;  /* 0x000000ffff087224 */ /* 0x000fd200078e00ff */
[C---:B------:R-:W-:Y:S02]  /*1a60*/  FSETP.NEU.AND P0, PT, R11.reuse, RZ, PT ;  /* 0x000000ff0b00720b */ /* 0x040fe40003f0d000 */
[----:B------:R-:W-:-:S04]  /*1a70*/  LOP3.LUT R13, R11, 0x80000000, R9, 0x48, !PT ;  /* 0x800000000b0d7812 */ /* 0x000fc800078e4809 */
[----:B------:R-:W-:-:S07]  /*1a80*/  LOP3.LUT R9, R13, R7, RZ, 0xfc, !PT ;  /* 0x000000070d097212 */ /* 0x000fce00078efcff */
[----:B------:R-:W-:Y:S05]  /*1a90*/  @!P0 BRA `(.L_x_32) ;  /* 0x00000000007c8947 */ /* 0x000fea0003800000 */
[----:B------:R-:W-:Y:S01]  /*1aa0*/  IMAD.MOV R7, RZ, RZ, -R5 ;  /* 0x000000ffff077224 */ /* 0x000fe200078e0a05 */
[----:B------:R-:W-:Y:S01]  /*1ab0*/  DMUL.RP R8, R18, R8 ;  /* 0x0000000812087228 */ /* 0x000fe20000008000 */
[----:B------:R-:W-:Y:S01]  /*1ac0*/  IMAD.MOV.U32 R6, RZ, RZ, RZ ;  /* 0x000000ffff067224 */ /* 0x000fe200078e00ff */
[----:B------:R-:W-:-:S05]  /*1ad0*/  IADD3 R5, PT, PT, -R5, -0x43300000, RZ ;  /* 0xbcd0000005057810 */ /* 0x000fca0007ffe1ff */
[----:B------:R-:W-:-:S03]  /*1ae0*/  DFMA R6, R14, -R6, R18 ;  /* 0x800000060e06722b */ /* 0x000fc60000000012 */
[----:B------:R-:W-:-:S07]  /*1af0*/  LOP3.LUT R13, R9, R13, RZ, 0x3c, !PT ;  /* 0x0000000d090d7212 */ /* 0x000fce00078e3cff */
[----:B------:R-:W-:-:S04]  /*1b00*/  FSETP.NEU.AND P0, PT, |R7|, R5, PT ;  /* 0x000000050700720b */ /* 0x000fc80003f0d200 */
[----:B------:R-:W-:Y:S02]  /*1b10*/  FSEL R14, R8, R14, !P0 ;  /* 0x0000000e080e7208 */ /* 0x000fe40004000000 */
[----:B------:R-:W-:Y:S01]  /*1b20*/  FSEL R15, R13, R15, !P0 ;  /* 0x0000000f0d0f7208 */ /* 0x000fe20004000000 */
[----:B------:R-:W-:Y:S06]  /*1b30*/  BRA `(.L_x_32) ;  /* 0x0000000000547947 */ /* 0x000fec0003800000 */
.L_x_31:
[----:B------:R-:W-:-:S14]  /*1b40*/  DSETP.NAN.AND P0, PT, R6, R6, PT ;  /* 0x000000060600722a */ /* 0x000fdc0003f08000 */
[----:B------:R-:W-:Y:S05]  /*1b50*/  @P0 BRA `(.L_x_33) ;  /* 0x0000000000440947 */ /* 0x000fea0003800000 */
[----:B------:R-:W-:-:S14]  /*1b60*/  DSETP.NAN.AND P0, PT, R8, R8, PT ;  /* 0x000000080800722a */ /* 0x000fdc0003f08000 */
[----:B------:R-:W-:Y:S05]  /*1b70*/  @P0 BRA `(.L_x_34) ;  /* 0x0000000000300947 */ /* 0x000fea0003800000 */
[----:B------:R-:W-:Y:S01]  /*1b80*/  ISETP.NE.AND P0, PT, R21, R22, PT ;  /* 0x000000161500720c */ /* 0x000fe20003f05270 */
[----:B------:R-:W-:Y:S02]  /*1b90*/  IMAD.MOV.U32 R14, RZ, RZ, 0x0 ;  /* 0x00000000ff0e7424 */ /* 0x000fe400078e00ff */
[----:B------:R-:W-:-:S10]  /*1ba0*/  IMAD.MOV.U32 R15, RZ, RZ, -0x80000 ;  /* 0xfff80000ff0f7424 */ /* 0x000fd400078e00ff */
[----:B------:R-:W-:Y:S05]  /*1bb0*/  @!P0 BRA `(.L_x_32) ;  /* 0x0000000000348947 */ /* 0x000fea0003800000 */
[----:B------:R-:W-:Y:S02]  /*1bc0*/  ISETP.NE.AND P0, PT, R21, 0x7ff00000, PT ;  /* 0x7ff000001500780c */ /* 0x000fe40003f05270 */
[----:B------:R-:W-:Y:S02]  /*1bd0*/  LOP3.LUT R15, R7, 0x80000000, R9, 0x48, !PT ;  /* 0x80000000070f7812 */ /* 0x000fe400078e4809 */
[----:B------:R-:W-:-:S13]  /*1be0*/  ISETP.EQ.OR P0, PT, R22, RZ, !P0 ;  /* 0x000000ff1600720c */ /* 0x000fda0004702670 */
[----:B------:R-:W-:Y:S01]  /*1bf0*/  @P0 LOP3.LUT R5, R15, 0x7ff00000, RZ, 0xfc, !PT ;  /* 0x7ff000000f050812 */ /* 0x000fe200078efcff */
[----:B------:R-:W-:Y:S02]  /*1c00*/  @!P0 IMAD.MOV.U32 R14, RZ, RZ, RZ ;  /* 0x000000ffff0e8224 */ /* 0x000fe400078e00ff */
[----:B------:R-:W-:Y:S02]  /*1c10*/  @P0 IMAD.MOV.U32 R14, RZ, RZ, RZ ;  /* 0x000000ffff0e0224 */ /* 0x000fe400078e00ff */
[----:B------:R-:W-:Y:S01]  /*1c20*/  @P0 IMAD.MOV.U32 R15, RZ, RZ, R5 ;  /* 0x000000ffff0f0224 */ /* 0x000fe200078e0005 */
[----:B------:R-:W-:Y:S06]  /*1c30*/  BRA `(.L_x_32) ;  /* 0x0000000000147947 */ /* 0x000fec0003800000 */
.L_x_34:
[----:B------:R-:W-:Y:S01]  /*1c40*/  LOP3.LUT R15, R9, 0x80000, RZ, 0xfc, !PT ;  /* 0x00080000090f7812 */ /* 0x000fe200078efcff */
[----:B------:R-:W-:Y:S01]  /*1c50*/  IMAD.MOV.U32 R14, RZ, RZ, R8 ;  /* 0x000000ffff0e7224 */ /* 0x000fe200078e0008 */
[----:B------:R-:W-:Y:S06]  /*1c60*/  BRA `(.L_x_32) ;  /* 0x0000000000087947 */ /* 0x000fec0003800000 */
.L_x_33:
[----:B------:R-:W-:Y:S01]  /*1c70*/  LOP3.LUT R15, R7, 0x80000, RZ, 0xfc, !PT ;  /* 0x00080000070f7812 */ /* 0x000fe200078efcff */
[----:B------:R-:W-:-:S07]  /*1c80*/  IMAD.MOV.U32 R14, RZ, RZ, R6 ;  /* 0x000000ffff0e7224 */ /* 0x000fce00078e0006 */
.L_x_32:
[----:B------:R-:W-:Y:S05]  /*1c90*/  BSYNC.RECONVERGENT B1 ;  /* 0x0000000000017941 */ /* 0x000fea0003800200 */
.L_x_30:
[----:B------:R-:W-:Y:S02]  /*1ca0*/  IMAD.MOV.U32 R6, RZ, RZ, R0 ;  /* 0x000000ffff067224 */ /* 0x000fe400078e0000 */
[----:B------:R-:W-:-:S04]  /*1cb0*/  IMAD.MOV.U32 R7, RZ, RZ, 0x0 ;  /* 0x00000000ff077424 */ /* 0x000fc800078e00ff */
[----:B------:R-:W-:Y:S05]  /*1cc0*/  RET.REL.NODEC R6 `(_Z9compute_cPf) ;  /* 0xffffffe006cc7950 */ /* 0x000fea0003c3ffff */
        .weak           $__internal_1_$__cuda_sm20_dsqrt_rn_f64_mediumpath_v1
        .type           $__internal_1_$__cuda_sm20_dsqrt_rn_f64_mediumpath_v1,@function
        .size           $__internal_1_$__cuda_sm20_dsqrt_rn_f64_mediumpath_v1,($_Z9compute_cPf$__internal_accurate_pow - $__internal_1_$__cuda_sm20_dsqrt_rn_f64_mediumpath_v1)
$__internal_1_$__cuda_sm20_dsqrt_rn_f64_mediumpath_v1:
[----:B------:R-:W-:Y:S01]  /*1cd0*/  ISETP.GE.U32.AND P0, PT, R6, -0x3400000, PT ;  /* 0xfcc000000600780c */ /* 0x000fe20003f06070 */
[----:B------:R-:W-:Y:S01]  /*1ce0*/  BSSY.RECONVERGENT B1, `(.L_x_35) ;  /* 0x0000028000017945 */ /* 0x000fe20003800200 */
[----:B------:R-:W-:Y:S02]  /*1cf0*/  IMAD.MOV.U32 R12, RZ, RZ, R14 ;  /* 0x000000ffff0c7224 */ /* 0x000fe400078e000e */
[----:B------:R-:W-:Y:S02]  /*1d00*/  IMAD.MOV.U32 R8, RZ, RZ, R10 ;  /* 0x000000ffff087224 */ /* 0x000fe400078e000a */
[----:B------:R-:W-:Y:S02]  /*1d10*/  IMAD.MOV.U32 R9, RZ, RZ, R11 ;  /* 0x000000ffff097224 */ /* 0x000fe400078e000b */
[----:B------:R-:W-:Y:S02]  /*1d20*/  IMAD.MOV.U32 R6, RZ, RZ, R18 ;  /* 0x000000ffff067224 */ /* 0x000fe400078e0012 */
[----:B------:R-:W-:-:S03]  /*1d30*/  IMAD.MOV.U32 R7, RZ, RZ, R19 ;  /* 0x000000ffff077224 */ /* 0x000fc600078e0013 */
[----:B------:R-:W-:Y:S05]  /*1d40*/  @!P0 BRA `(.L_x_36) ;  /* 0x0000000000208947 */ /* 0x000fea0003800000 */
[----:B------:R-:W-:-:S10]  /*1d50*/  DFMA.RM R6, R6, R12, R16 ;  /* 0x0000000c0606722b */ /* 0x000fd40000004010 */
[----:B------:R-:W-:-:S05]  /*1d60*/  IADD3 R10, P0, PT, R6, 0x1, RZ ;  /* 0x00000001060a7810 */ /* 0x000fca0007f1e0ff */
[----:B------:R-:W-:-:S06]  /*1d70*/  IMAD.X R11, RZ, RZ, R7, P0 ;  /* 0x000000ffff0b7224 */ /* 0x000fcc00000e0607 */
[----:B------:R-:W-:-:S08]  /*1d80*/  DFMA.RP R8, -R6, R10, R8 ;  /* 0x0000000a0608722b */ /* 0x000fd00000008108 */
[----:B------:R-:W-:-:S06]  /*1d90*/  DSETP.GT.AND P0, PT, R8, RZ, PT ;  /* 0x000000ff0800722a */ /* 0x000fcc0003f04000 */
[----:B------:R-:W-:Y:S02]  /*1da0*/  FSEL R6, R10, R6, P0 ;  /* 0x000000060a067208 */ /* 0x000fe40000000000 */
[----:B------:R-:W-:Y:S01]  /*1db0*/  FSEL R7, R11, R7, P0 ;  /* 0x000000070b077208 */ /* 0x000fe20000000000 */
[----:B------:R-:W-:Y:S06]  /*1dc0*/  BRA `(.L_x_37) ;  /* 0x0000000000647947 */ /* 0x000fec0003800000 */
.L_x_36:
[----:B------:R-:W-:-:S14]  /*1dd0*/  DSETP.NE.AND P0, PT, R8, RZ, PT ;  /* 0x000000ff0800722a */ /* 0x000fdc0003f05000 */
[----:B------:R-:W-:Y:S05]  /*1de0*/  @!P0 BRA `(.L_x_38) ;  /* 0x0000000000588947 */ /* 0x000fea0003800000 */
[----:B------:R-:W-:-:S13]  /*1df0*/  ISETP.GE.AND P0, PT, R9, RZ, PT ;  /* 0x000000ff0900720c */ /* 0x000fda0003f06270 */
[----:B------:R-:W-:Y:S02]  /*1e00*/  @!P0 IMAD.MOV.U32 R6, RZ, RZ, 0x0 ;  /* 0x00000000ff068424 */ /* 0x000fe400078e00ff */
[----:B------:R-:W-:Y:S01]  /*1e10*/  @!P0 IMAD.MOV.U32 R7, RZ, RZ, -0x80000 ;  /* 0xfff80000ff078424 */ /* 0x000fe200078e00ff */
[----:B------:R-:W-:Y:S06]  /*1e20*/  @!P0 BRA `(.L_x_37) ;  /* 0x00000000004c8947 */ /* 0x000fec0003800000 */
[----:B------:R-:W-:-:S13]  /*1e30*/  ISETP.GT.AND P0, PT, R9, 0x7fefffff, PT ;  /* 0x7fefffff0900780c */ /* 0x000fda0003f04270 */
[----:B------:R-:W-:Y:S05]  /*1e40*/  @P0 BRA `(.L_x_38) ;  /* 0x0000000000400947 */ /* 0x000fea0003800000 */
[----:B------:R-:W-:Y:S01]  /*1e50*/  DMUL R6, R8, 8.11296384146066816958e+31 ;  /* 0x4690000008067828 */ /* 0x000fe20000000000 */
[----:B------:R-:W-:Y:S02]  /*1e60*/  IMAD.MOV.U32 R12, RZ, RZ, 0x0 ;  /* 0x00000000ff0c7424 */ /* 0x000fe400078e00ff */
[----:B------:R-:W-:Y:S02]  /*1e70*/  IMAD.MOV.U32 R8, RZ, RZ, RZ ;  /* 0x000000ffff087224 */ /* 0x000fe400078e00ff */
[----:B------:R-:W-:Y:S01]  /*1e80*/  IMAD.MOV.U32 R13, RZ, RZ, 0x3fd80000 ;  /* 0x3fd80000ff0d7424 */ /* 0x000fe200078e00ff */
[----:B------:R-:W0:Y:S03]  /*1e90*/  MUFU.RSQ64H R9, R7 ;  /* 0x0000000700097308 */ /* 0x000e260000001c00 */
[----:B0-----:R-:W-:-:S08]  /*1ea0*/  DMUL R10, R8, R8 ;  /* 0x00000008080a7228 */ /* 0x001fd00000000000 */
[----:B------:R-:W-:-:S08]  /*1eb0*/  DFMA R10, R6, -R10, 1 ;  /* 0x3ff00000060a742b */ /* 0x000fd0000000080a */
[----:B------:R-:W-:Y:S02]  /*1ec0*/  DFMA R12, R10, R12, 0.5 ;  /* 0x3fe000000a0c742b */ /* 0x000fe4000000000c */
[----:B------:R-:W-:-:S08]  /*1ed0*/  DMUL R10, R8, R10 ;  /* 0x0000000a080a7228 */ /* 0x000fd00000000000 */
[----:B------:R-:W-:-:S08]  /*1ee0*/  DFMA R10, R12, R10, R8 ;  /* 0x0000000a0c0a722b */ /* 0x000fd00000000008 */
[----:B------:R-:W-:Y:S02]  /*1ef0*/  DMUL R8, R6, R10 ;  /* 0x0000000a06087228 */ /* 0x000fe40000000000 */
[----:B------:R-:W-:-:S06]  /*1f00*/  VIADD R11, R11, 0xfff00000 ;  /* 0xfff000000b0b7836 */ /* 0x000fcc0000000000 */
[----:B------:R-:W-:-:S08]  /*1f10*/  DFMA R12, R8, -R8, R6 ;  /* 0x80000008080c722b */ /* 0x000fd00000000006 */
[----:B------:R-:W-:-:S10]  /*1f20*/  DFMA R6, R10, R12, R8 ;  /* 0x0000000c0a06722b */ /* 0x000fd40000000008 */
[----:B------:R-:W-:Y:S01]  /*1f30*/  VIADD R7, R7, 0xfcb00000 ;  /* 0xfcb0000007077836 */ /* 0x000fe20000000000 */
[----:B------:R-:W-:Y:S06]  /*1f40*/  BRA `(.L_x_37) ;  /* 0x0000000000047947 */ /* 0x000fec0003800000 */
.L_x_38:
[----:B------:R-:W-:-:S11]  /*1f50*/  DADD R6, R8, R8 ;  /* 0x0000000008067229 */ /* 0x000fd60000000008 */
.L_x_37:
[----:B------:R-:W-:Y:S05]  /*1f60*/  BSYNC.RECONVERGENT B1 ;  /* 0x0000000000017941 */ /* 0x000fea0003800200 */
.L_x_35:
[----:B------:R-:W-:Y:S02]  /*1f70*/  IMAD.MOV.U32 R8, RZ, RZ, R6 ;  /* 0x000000ffff087224 */ /* 0x000fe400078e0006 */
[----:B------:R-:W-:Y:S02]  /*1f80*/  IMAD.MOV.U32 R9, RZ, RZ, R7 ;  /* 0x000000ffff097224 */ /* 0x000fe400078e0007 */
[----:B------:R-:W-:Y:S02]  /*1f90*/  IMAD.MOV.U32 R6, RZ, RZ, R0 ;  /* 0x000000ffff067224 */ /* 0x000fe400078e0000 */
[----:B------:R-:W-:-:S04]  /*1fa0*/  IMAD.MOV.U32 R7, RZ, RZ, 0x0 ;  /* 0x00000000ff077424 */ /* 0x000fc800078e00ff */
[----:B------:R-:W-:Y:S05]  /*1fb0*/  RET.REL.NODEC R6 `(_Z9compute_cPf) ;  /* 0xffffffe006107950 */ /* 0x000fea0003c3ffff */
        .type           $_Z9compute_cPf$__internal_accurate_pow,@function
        .size           $_Z9compute_cPf$__internal_accurate_pow,($_Z9compute_cPf$__internal_trig_reduction_slowpathd - $_Z9compute_cPf$__internal_accurate_pow)
$_Z9compute_cPf$__internal_accurate_pow:
[----:B------:R-:W-:Y:S01]  /*1fc0*/  ISETP.GT.U32.AND P0, PT, R5, 0xfffff, PT ;  /* 0x000fffff0500780c */ /* 0x000fe20003f04070 */
[----:B------:R-:W-:Y:S01]  /*1fd0*/  IMAD.MOV.U32 R6, RZ, RZ, R14 ;  /* 0x000000ffff067224 */ /* 0x000fe200078e000e */
[----:B------:R-:W-:Y:S01]  /*1fe0*/  UMOV UR6, 0x7d2cafe2 ;  /* 0x7d2cafe200067882 */ /* 0x000fe20000000000 */
[----:B------:R-:W-:Y:S01]  /*1ff0*/  IMAD.MOV.U32 R7, RZ, RZ, R5 ;  /* 0x000000ffff077224 */ /* 0x000fe200078e0005 */
[----:B------:R-:W-:Y:S01]  /*2000*/  UMOV UR7, 0x3eb0f5ff ;  /* 0x3eb0f5ff00077882 */ /* 0x000fe20000000000 */
[----:B------:R-:W-:Y:S01]  /*2010*/  IMAD.MOV.U32 R16, RZ, RZ, 0x41ad3b5a ;  /* 0x41ad3b5aff107424 */ /* 0x000fe200078e00ff */
[----:B------:R-:W-:Y:S01]  /*2020*/  UMOV UR8, 0x3b39803f ;  /* 0x3b39803f00087882 */ /* 0x000fe20000000000 */
[----:B------:R-:W-:Y:S01]  /*2030*/  IMAD.MOV.U32 R17, RZ, RZ, 0x3ed0f5d2 ;  /* 0x3ed0f5d2ff117424 */ /* 0x000fe200078e00ff */
[----:B------:R-:W-:-:S05]  /*2040*/  UMOV UR9, 0x3c7abc9e ;  /* 0x3c7abc9e00097882 */ /* 0x000fca0000000000 */
[----:B------:R-:W-:Y:S01]  /*2050*/  @!P0 DMUL R8, R6, 1.80143985094819840000e+16 ;  /* 0x4350000006088828 */ /* 0x000fe20000000000 */
[--C-:B------:R-:W-:Y:S01]  /*2060*/  IMAD.MOV.U32 R6, RZ, RZ, R5.reuse ;  /* 0x000000ffff067224 */ /* 0x100fe200078e0005 */
[----:B------:R-:W-:-:S08]  /*2070*/  SHF.R.U32.HI R5, RZ, 0x14, R5 ;  /* 0x00000014ff057819 */ /* 0x000fd00000011605 */
[----:B------:R-:W-:Y:S01]  /*2080*/  @!P0 IMAD.MOV.U32 R6, RZ, RZ, R9 ;  /* 0x000000ffff068224 */ /* 0x000fe200078e0009 */
[----:B------:R-:W-:Y:S01]  /*2090*/  @!P0 LEA.HI R5, R9, 0xffffffca, RZ, 0xc ;  /* 0xffffffca09058811 */ /* 0x000fe200078f60ff */
[----:B------:R-:W-:Y:S02]  /*20a0*/  @!P0 IMAD.MOV.U32 R14, RZ, RZ, R8 ;  /* 0x000000ffff0e8224 */ /* 0x000fe400078e0008 */
[----:B------:R-:W-:Y:S01]  /*20b0*/  IMAD.MOV.U32 R9, RZ, RZ, 0x43300000 ;  /* 0x43300000ff097424 */ /* 0x000fe200078e00ff */
[----:B------:R-:W-:Y:S01]  /*20c0*/  LOP3.LUT R6, R6, 0x800fffff, RZ, 0xc0, !PT ;  /* 0x800fffff06067812 */ /* 0x000fe200078ec0ff */
[----:B------:R-:W-:-:S03]  /*20d0*/  VIADD R8, R5, 0xfffffc01 ;  /* 0xfffffc0105087836 */ /* 0x000fc60000000000 */
[----:B------:R-:W-:Y:S01]  /*20e0*/  LOP3.LUT R15, R6, 0x3ff00000, RZ, 0xfc, !PT ;  /* 0x3ff00000060f7812 */ /* 0x000fe200078efcff */
[----:B------:R-:W-:-:S03]  /*20f0*/  IMAD.MOV.U32 R6, RZ, RZ, RZ ;  /* 0x000000ffff067224 */ /* 0x000fc600078e00ff */
[----:B------:R-:W-:-:S13]  /*2100*/  ISETP.GE.U32.AND P1, PT, R15, 0x3ff6a09f, PT ;  /* 0x3ff6a09f0f00780c */ /* 0x000fda0003f26070 */
[----:B------:R-:W-:Y:S02]  /*2110*/  @P1 VIADD R7, R15, 0xfff00000 ;  /* 0xfff000000f071836 */ /* 0x000fe40000000000 */
[----:B------:R-:W-:Y:S02]  /*2120*/  @P1 VIADD R8, R5, 0xfffffc02 ;  /* 0xfffffc0205081836 */ /* 0x000fe40000000000 */
[----:B------:R-:W-:-:S03]  /*2130*/  @P1 IMAD.MOV.U32 R15, RZ, RZ, R7 ;  /* 0x000000ffff0f1224 */ /* 0x000fc600078e0007 */
[----:B------:R-:W-:-:S03]  /*2140*/  LOP3.LUT R8, R8, 0x80000000, RZ, 0x3c, !PT ;  /* 0x8000000008087812 */ /* 0x000fc600078e3cff */
[C---:B------:R-:W-:Y:S02]  /*2150*/  DADD R10, R14.reuse, 1 ;  /* 0x3ff000000e0a7429 */ /* 0x040fe40000000000 */
[----:B------:R-:W-:-:S04]  /*2160*/  DADD R14, R14, -1 ;  /* 0xbff000000e0e7429 */ /* 0x000fc80000000000 */
[----:B------:R-:W0:Y:S02]  /*2170*/  MUFU.RCP64H R7, R11 ;  /* 0x0000000b00077308 */ /* 0x000e240000001800 */
[----:B0-----:R-:W-:-:S08]  /*2180*/  DFMA R12, -R10, R6, 1 ;  /* 0x3ff000000a0c742b */ /* 0x001fd00000000106 */
[----:B------:R-:W-:-:S08]  /*2190*/  DFMA R12, R12, R12, R12 ;  /* 0x0000000c0c0c722b */ /* 0x000fd0000000000c */
[----:B------:R-:W-:-:S08]  /*21a0*/  DFMA R6, R6, R12, R6 ;  /* 0x0000000c0606722b */ /* 0x000fd00000000006 */
[----:B------:R-:W-:-:S08]  /*21b0*/  DMUL R12, R14, R6 ;  /* 0x000000060e0c7228 */ /* 0x000fd00000000000 */
[----:B------:R-:W-:-:S08]  /*21c0*/  DFMA R12, R14, R6, R12 ;  /* 0x000000060e0c722b */ /* 0x000fd0000000000c */
[----:B------:R-:W-:-:S08]  /*21d0*/  DMUL R20, R12, R12 ;  /* 0x0000000c0c147228 */ /* 0x000fd00000000000 */
[----:B------:R-:W-:Y:S01]  /*21e0*/  DFMA R10, R20, UR6, R16 ;  /* 0x00000006140a7c2b */ /* 0x000fe20008000010 */
[----:B------:R-:W-:Y:S01]  /*21f0*/  UMOV UR6, 0x75488a3f ;  /* 0x75488a3f00067882 */ /* 0x000fe20000000000 */
[----:B------:R-:W-:Y:S01]  /*2200*/  UMOV UR7, 0x3ef3b20a ;  /* 0x3ef3b20a00077882 */ /* 0x000fe20000000000 */
[----:B------:R-:W-:-:S05]  /*2210*/  DMUL R16, R12, R12 ;  /* 0x0000000c0c107228 */ /* 0x000fca0000000000 */
[----:B------:R-:W-:Y:S01]  /*2220*/  DFMA R10, R20, R10, UR6 ;  /* 0x00000006140a7e2b */ /* 0x000fe2000800000a */
[----:B------:R-:W-:Y:S01]  /*2230*/  UMOV UR6, 0xe4faecd5 ;  /* 0xe4faecd500067882 */ /* 0x000fe20000000000 */
[----:B------:R-:W-:-:S06]  /*2240*/  UMOV UR7, 0x3f1745cd ;  /* 0x3f1745cd00077882 */ /* 0x000fcc0000000000 */
[----:B------:R-:W-:Y:S01]  /*2250*/  DFMA R10, R20, R10, UR6 ;  /* 0x00000006140a7e2b */ /* 0x000fe2000800000a */
[----:B------:R-:W-:Y:S01]  /*2260*/  UMOV UR6, 0x258a578b ;  /* 0x258a578b00067882 */ /* 0x000fe20000000000 */
[----:B------:R-:W-:-:S06]  /*2270*/  UMOV UR7, 0x3f3c71c7 ;  /* 0x3f3c71c700077882 */ /* 0x000fcc0000000000 */
[----:B------:R-:W-:Y:S01]  /*2280*/  DFMA R18, R20, R10, UR6 ;  /* 0x0000000614127e2b */ /* 0x000fe2000800000a */
[----:B------:R-:W-:Y:S01]  /*2290*/  UMOV UR6, 0x9242b910 ;  /* 0x9242b91000067882 */ /* 0x000fe20000000000 */
[----:B------:R-:W-:Y:S01]  /*22a0*/  UMOV UR7, 0x3f624924 ;  /* 0x3f62492400077882 */ /* 0x000fe20000000000 */
[----:B------:R-:W-:-:S05]  /*22b0*/  DADD R10, R14, -R12 ;  /* 0x000000000e0a7229 */ /* 0x000fca000000080c */
[----:B------:R-:W-:Y:S01]  /*22c0*/  DFMA R18, R20, R18, UR6 ;  /* 0x0000000614127e2b */ /* 0x000fe20008000012 */
[----:B------:R-:W-:Y:S01]  /*22d0*/  UMOV UR6, 0x99999dfb ;  /* 0x99999dfb00067882 */ /* 0x000fe20000000000 */
[----:B------:R-:W-:Y:S01]  /*22e0*/  UMOV UR7, 0x3f899999 ;  /* 0x3f89999900077882 */ /* 0x000fe20000000000 */
[----:B------:R-:W-:-:S05]  /*22f0*/  DADD R10, R10, R10 ;  /* 0x000000000a0a7229 */ /* 0x000fca000000000a */
[----:B------:R-:W-:Y:S01]  /*2300*/  DFMA R18, R20, R18, UR6 ;  /* 0x0000000614127e2b */ /* 0x000fe20008000012 */
[----:B------:R-:W-:Y:S01]  /*2310*/  UMOV UR6, 0x55555555 ;  /* 0x5555555500067882 */ /* 0x000fe20000000000 */
[----:B------:R-:W-:Y:S01]  /*2320*/  UMOV UR7, 0x3fb55555 ;  /* 0x3fb5555500077882 */ /* 0x000fe20000000000 */
[----:B------:R-:W-:-:S05]  /*2330*/  DFMA R10, R14, -R12, R10 ;  /* 0x8000000c0e0a722b */ /* 0x000fca000000000a */
[----:B------:R-:W-:-:S03]  /*2340*/  DFMA R14, R20, R18, UR6 ;  /* 0x00000006140e7e2b */ /* 0x000fc60008000012 */
[----:B------:R-:W-:-:S05]  /*2350*/  DMUL R10, R6, R10 ;  /* 0x0000000a060a7228 */ /* 0x000fca0000000000 */
[----:B------:R-:W-:Y:S01]  /*2360*/  DADD R6, -R14, UR6 ;  /* 0x000000060e067e29 */ /* 0x000fe20008000100 */
[----:B------:R-:W-:Y:S01]  /*2370*/  UMOV UR6, 0xb9e7b0 ;  /* 0x00b9e7b000067882 */ /* 0x000fe20000000000 */
[----:B------:R-:W-:-:S03]  /*2380*/  UMOV UR7, 0x3c46a4cb ;  /* 0x3c46a4cb00077882 */ /* 0x000fc60000000000 */
[----:B------:R-:W-:Y:S02]  /*2390*/  VIADD R23, R11, 0x100000 ;  /* 0x001000000b177836 */ /* 0x000fe40000000000 */
[----:B------:R-:W-:Y:S01]  /*23a0*/  IMAD.MOV.U32 R22, RZ, RZ, R10 ;  /* 0x000000ffff167224 */ /* 0x000fe200078e000a */
[----:B------:R-:W-:Y:S02]  /*23b0*/  DFMA R6, R20, R18, R6 ;  /* 0x000000121406722b */ /* 0x000fe40000000006 */
[C---:B------:R-:W-:Y:S02]  /*23c0*/  DFMA R20, R12.reuse, R12, -R16 ;  /* 0x0000000c0c14722b */ /* 0x040fe40000000810 */
[----:B------:R-:W-:-:S04]  /*23d0*/  DMUL R18, R12, R16 ;  /* 0x000000100c127228 */ /* 0x000fc80000000000 */
[----:B------:R-:W-:Y:S01]  /*23e0*/  DADD R6, R6, -UR6 ;  /* 0x8000000606067e29 */ /* 0x000fe20008000000 */
[----:B------:R-:W-:Y:S01]  /*23f0*/  UMOV UR6, 0x80000000 ;  /* 0x8000000000067882 */ /* 0x000fe20000000000 */
[C---:B------:R-:W-:Y:S01]  /*2400*/  DFMA R20, R12.reuse, R22, R20 ;  /* 0x000000160c14722b */ /* 0x040fe20000000014 */
[----:B------:R-:W-:Y:S01]  /*2410*/  UMOV UR7, 0x43300000 ;  /* 0x4330000000077882 */ /* 0x000fe20000000000 */
[----:B------:R-:W-:Y:S02]  /*2420*/  DFMA R22, R12, R16, -R18 ;  /* 0x000000100c16722b */ /* 0x000fe40000000812 */
[----:B------:R-:W-:Y:S01]  /*2430*/  DADD R8, R8, -UR6 ;  /* 0x8000000608087e29 */ /* 0x000fe20008000000 */
[----:B------:R-:W-:Y:S01]  /*2440*/  UMOV UR6, 0xfefa39ef ;  /* 0xfefa39ef00067882 */ /* 0x000fe20000000000 */
[----:B------:R-:W-:-:S04]  /*2450*/  UMOV UR7, 0x3fe62e42 ;  /* 0x3fe62e4200077882 */ /* 0x000fc80000000000 */
[----:B------:R-:W-:Y:S02]  /*2460*/  DFMA R22, R10, R16, R22 ;  /* 0x000000100a16722b */ /* 0x000fe40000000016 */
[----:B------:R-:W-:-:S06]  /*2470*/  DADD R16, R14, R6 ;  /* 0x000000000e107229 */ /* 0x000fcc0000000006 */
[----:B------:R-:W-:Y:S02]  /*2480*/  DFMA R20, R12, R20, R22 ;  /* 0x000000140c14722b */ /* 0x000fe40000000016 */
[----:B------:R-:W-:Y:S02]  /*2490*/  DADD R22, R14, -R16 ;  /* 0x000000000e167229 */ /* 0x000fe40000000810 */
[----:B------:R-:W-:-:S06]  /*24a0*/  DMUL R14, R16, R18 ;  /* 0x00000012100e7228 */ /* 0x000fcc0000000000 */
[----:B------:R-:W-:Y:S02]  /*24b0*/  DADD R22, R6, R22 ;  /* 0x0000000006167229 */ /* 0x000fe40000000016 */
[----:B------:R-:W-:-:S08]  /*24c0*/  DFMA R6, R16, R18, -R14 ;  /* 0x000000121006722b */ /* 0x000fd0000000080e */
[----:B------:R-:W-:-:S08]  /*24d0*/  DFMA R6, R16, R20, R6 ;  /* 0x000000141006722b */ /* 0x000fd00000000006 */
[----:B------:R-:W-:-:S08]  /*24e0*/  DFMA R22, R22, R18, R6 ;  /* 0x000000121616722b */ /* 0x000fd00000000006 */
[----:B------:R-:W-:-:S08]  /*24f0*/  DADD R6, R14, R22 ;  /* 0x000000000e067229 */ /* 0x000fd00000000016 */
[--C-:B------:R-:W-:Y:S02]  /*2500*/  DADD R16, R12, R6.reuse ;  /* 0x000000000c107229 */ /* 0x100fe40000000006 */
[----:B------:R-:W-:-:S06]  /*2510*/  DADD R14, R14, -R6 ;  /* 0x000000000e0e7229 */ /* 0x000fcc0000000806 */
[----:B------:R-:W-:Y:S02]  /*2520*/  DADD R12, R12, -R16 ;  /* 0x000000000c0c7229 */ /* 0x000fe40000000810 */
[----:B------:R-:W-:-:S06]  /*2530*/  DADD R14, R22, R14 ;  /* 0x00000000160e7229 */ /* 0x000fcc000000000e */
[----:B------:R-:W-:-:S08]  /*2540*/  DADD R12, R6, R12 ;  /* 0x00000000060c7229 */ /* 0x000fd0000000000c */
[----:B------:R-:W-:-:S08]  /*2550*/  DADD R12, R14, R12 ;  /* 0x000000000e0c7229 */ /* 0x000fd0000000000c */
[----:B------:R-:W-:-:S08]  /*2560*/  DADD R12, R10, R12 ;  /* 0x000000000a0c7229 */ /* 0x000fd0000000000c */
[----:B------:R-:W-:-:S08]  /*2570*/  DADD R10, R16, R12 ;  /* 0x00000000100a7229 */ /* 0x000fd0000000000c */
[--C-:B------:R-:W-:Y:S02]  /*2580*/  DFMA R6, R8, UR6, R10.reuse ;  /* 0x0000000608067c2b */ /* 0x100fe4000800000a */
[----:B------:R-:W-:-:S06]  /*2590*/  DADD R16, R16, -R10 ;  /* 0x0000000010107229 */ /* 0x000fcc000000080a */
[----:B------:R-:W-:Y:S02]  /*25a0*/  DFMA R14, R8, -UR6, R6 ;  /* 0x80000006080e7c2b */ /* 0x000fe40008000006 */
[----:B------:R-:W-:-:S06]  /*25b0*/  DADD R16, R12, R16 ;  /* 0x000000000c107229 */ /* 0x000fcc0000000010 */
[----:B------:R-:W-:-:S08]  /*25c0*/  DADD R14, -R10, R14 ;  /* 0x000000000a0e7229 */ /* 0x000fd0000000010e */
[----:B------:R-:W-:-:S08]  /*25d0*/  DADD R14, R16, -R14 ;  /* 0x00000000100e7229 */ /* 0x000fd0000000080e */
[----:B------:R-:W-:-:S08]  /*25e0*/  DFMA R14, R8, UR8, R14 ;  /* 0x00000008080e7c2b */ /* 0x000fd0000800000e */
[----:B------:R-:W-:-:S08]  /*25f0*/  DADD R8, R6, R14 ;  /* 0x0000000006087229 */ /* 0x000fd0000000000e */
[----:B------:R-:W-:Y:S02]  /*2600*/  DADD R6, R6, -R8 ;  /* 0x0000000006067229 */ /* 0x000fe40000000808 */
[----:B------:R-:W-:-:S06]  /*2610*/  DMUL R10, R8, 2 ;  /* 0x40000000080a7828 */ /* 0x000fcc0000000000 */
[----:B------:R-:W-:Y:S02]  /*2620*/  DADD R14, R14, R6 ;  /* 0x000000000e0e7229 */ /* 0x000fe40000000006 */
[----:B------:R-:W-:Y:S01]  /*2630*/  DFMA R8, R8, 2, -R10 ;  /* 0x400000000808782b */ /* 0x000fe2000000080a */
[----:B------:R-:W-:Y:S02]  /*2640*/  IMAD.MOV.U32 R6, RZ, RZ, 0x652b82fe ;  /* 0x652b82feff067424 */ /* 0x000fe400078e00ff */
[----:B------:R-:W-:-:S05]  /*2650*/  IMAD.MOV.U32 R7, RZ, RZ, 0x3ff71547 ;  /* 0x3ff71547ff077424 */ /* 0x000fca00078e00ff */
[----:B------:R-:W-:-:S08]  /*2660*/  DFMA R14, R14, 2, R8 ;  /* 0x400000000e0e782b */ /* 0x000fd00000000008 */
[----:B------:R-:W-:-:S08]  /*2670*/  DADD R8, R10, R14 ;  /* 0x000000000a087229 */ /* 0x000fd0000000000e */
[----:B------:R-:W-:Y:S02]  /*2680*/  DFMA R6, R8, R6, 6.75539944105574400000e+15 ;  /* 0x433800000806742b */ /* 0x000fe40000000006 */
[----:B------:R-:W-:Y:S01]  /*2690*/  FSETP.GEU.AND P0, PT, |R9|, 4.1917929649353027344, PT ;  /* 0x4086232b0900780b */ /* 0x000fe20003f0e200 */
[----:B------:R-:W-:-:S05]  /*26a0*/  DADD R10, R10, -R8 ;  /* 0x000000000a0a7229 */ /* 0x000fca0000000808 */
[----:B------:R-:W-:-:S03]  /*26b0*/  DADD R12, R6, -6.75539944105574400000e+15 ;  /* 0xc3380000060c7429 */ /* 0x000fc60000000000 */
[----:B------:R-:W-:-:S05]  /*26c0*/  DADD R14, R14, R10 ;  /* 0x000000000e0e7229 */ /* 0x000fca000000000a */
[----:B------:R-:W-:Y:S01]  /*26d0*/  DFMA R16, R12, -UR6, R8 ;  /* 0x800000060c107c2b */ /* 0x000fe20008000008 */
[----:B------:R-:W-:Y:S01]  /*26e0*/  UMOV UR6, 0x3b39803f ;  /* 0x3b39803f00067882 */ /* 0x000fe20000000000 */
[----:B------:R-:W-:-:S06]  /*26f0*/  UMOV UR7, 0x3c7abc9e ;  /* 0x3c7abc9e00077882 */ /* 0x000fcc0000000000 */
[----:B------:R-:W-:Y:S01]  /*2700*/  DFMA R12, R12, -UR6, R16 ;  /* 0x800000060c0c7c2b */ /* 0x000fe20008000010 */
[----:B------:R-:W-:Y:S01]  /*2710*/  UMOV UR6, 0x69ce2bdf ;  /* 0x69ce2bdf00067882 */ /* 0x000fe20000000000 */
[----:B------:R-:W-:Y:S01]  /*2720*/  IMAD.MOV.U32 R16, RZ, RZ, -0x35dec16 ;  /* 0xfca213eaff107424 */ /* 0x000fe200078e00ff */
[----:B------:R-:W-:Y:S01]  /*2730*/  UMOV UR7, 0x3e5ade15 ;  /* 0x3e5ade1500077882 */ /* 0x000fe20000000000 */
[----:B------:R-:W-:-:S06]  /*2740*/  IMAD.MOV.U32 R17, RZ, RZ, 0x3e928af3 ;  /* 0x3e928af3ff117424 */ /* 0x000fcc00078e00ff */
[----:B------:R-:W-:Y:S01]  /*2750*/  DFMA R16, R12, UR6, R16 ;  /* 0x000000060c107c2b */ /* 0x000fe20008000010 */
[----:B------:R-:W-:Y:S01]  /*2760*/  UMOV UR6, 0x62401315 ;  /* 0x6240131500067882 */ /* 0x000fe20000000000 */
[----:B------:R-:W-:-:S06]  /*2770*/  UMOV UR7, 0x3ec71dee ;  /* 0x3ec71dee00077882 */ /* 0x000fcc0000000000 */
        /* <DEDUP_REMOVED lines=21> */
[----:B------:R-:W-:-:S08]  /*28d0*/  DFMA R16, R12, R16, UR6 ;  /* 0x000000060c107e2b */ /* 0x000fd00008000010 */
[----:B------:R-:W-:-:S08]  /*28e0*/  DFMA R16, R12, R16, 1 ;  /* 0x3ff000000c10742b */ /* 0x000fd00000000010 */
[----:B------:R-:W-:-:S10]  /*28f0*/  DFMA R12, R12, R16, 1 ;  /* 0x3ff000000c0c742b */ /* 0x000fd40000000010 */
[----:B------:R-:W-:Y:S02]  /*2900*/  IMAD R11, R6, 0x100000, R13 ;  /* 0x00100000060b7824 */ /* 0x000fe400078e020d */
[----:B------:R-:W-:Y:S01]  /*2910*/  IMAD.MOV.U32 R10, RZ, RZ, R12 ;  /* 0x000000ffff0a7224 */ /* 0x000fe200078e000c */
[----:B------:R-:W-:Y:S06]  /*2920*/  @!P0 BRA `(.L_x_39) ;  /* 0x0000000000308947 */ /* 0x000fec0003800000 */
[----:B------:R-:W-:Y:S01]  /*2930*/  FSETP.GEU.AND P1, PT, |R9|, 4.2275390625, PT ;  /* 0x408748000900780b */ /* 0x000fe20003f2e200 */
[C---:B------:R-:W-:Y:S02]  /*2940*/  DADD R10, R8.reuse, +INF ;  /* 0x7ff00000080a7429 */ /* 0x040fe40000000000 */
[----:B------:R-:W-:-:S08]  /*2950*/  DSETP.GEU.AND P0, PT, R8, RZ, PT ;  /* 0x000000ff0800722a */ /* 0x000fd00003f0e000 */
[----:B------:R-:W-:Y:S02]  /*2960*/  FSEL R10, R10, RZ, P0 ;  /* 0x000000ff0a0a7208 */ /* 0x000fe40000000000 */
[----:B------:R-:W-:Y:S02]  /*2970*/  @!P1 LEA.HI R5, R6, R6, RZ, 0x1 ;  /* 0x0000000606059211 */ /* 0x000fe400078f08ff */
[----:B------:R-:W-:Y:S02]  /*2980*/  FSEL R11, R11, RZ, P0 ;  /* 0x000000ff0b0b7208 */ /* 0x000fe40000000000 */
[----:B------:R-:W-:-:S05]  /*2990*/  @!P1 SHF.R.S32.HI R5, RZ, 0x1, R5 ;  /* 0x00000001ff059819 */ /* 0x000fca0000011405 */
[----:B------:R-:W-:Y:S02]  /*29a0*/  @!P1 IMAD.IADD R6, R6, 0x1, -R5 ;  /* 0x0000000106069824 */ /* 0x000fe400078e0a05 */
[----:B------:R-:W-:-:S03]  /*29b0*/  @!P1 IMAD R13, R5, 0x100000, R13 ;  /* 0x00100000050d9824 */ /* 0x000fc600078e020d */
[----:B------:R-:W-:Y:S01]  /*29c0*/  @!P1 LEA R7, R6, 0x3ff00000, 0x14 ;  /* 0x3ff0000006079811 */ /* 0x000fe200078ea0ff */
[----:B------:R-:W-:-:S06]  /*29d0*/  @!P1 IMAD.MOV.U32 R6, RZ, RZ, RZ ;  /* 0x000000ffff069224 */ /* 0x000fcc00078e00ff */
[----:B------:R-:W-:-:S11]  /*29e0*/  @!P1 DMUL R10, R12, R6 ;  /* 0x000000060c0a9228 */ /* 0x000fd60000000000 */
.L_x_39:
[----:B------:R-:W-:Y:S01]  /*29f0*/  DFMA R14, R14, R10, R10 ;  /* 0x0000000a0e0e722b */ /* 0x000fe2000000000a */
[----:B------:R-:W-:Y:S01]  /*2a00*/  IMAD.MOV.U32 R6, RZ, RZ, R0 ;  /* 0x000000ffff067224 */ /* 0x000fe200078e0000 */
[----:B------:R-:W-:Y:S01]  /*2a10*/  DSETP.NEU.AND P0, PT, |R10|, +INF , PT ;  /* 0x7ff000000a00742a */ /* 0x000fe20003f0d200 */
[----:B------:R-:W-:-:S07]  /*2a20*/  IMAD.MOV.U32 R7, RZ, RZ, 0x0 ;  /* 0x00000000ff077424 */ /* 0x000fce00078e00ff */
[----:B------:R-:W-:Y:S02]  /*2a30*/  FSEL R10, R10, R14, !P0 ;  /* 0x0000000e0a0a7208 */ /* 0x000fe40004000000 */
[----:B------:R-:W-:Y:S01]  /*2a40*/  FSEL R11, R11, R15, !P0 ;  /* 0x0000000f0b0b7208 */ /* 0x000fe20004000000 */
[----:B------:R-:W-:Y:S06]  /*2a50*/  RET.REL.NODEC R6 `(_Z9compute_cPf) ;  /* 0xffffffd406687950 */ /* 0x000fec0003c3ffff */
        .type           $_Z9compute_cPf$__internal_trig_reduction_slowpathd,@function
        .size           $_Z9compute_cPf$__internal_trig_reduction_slowpathd,(.L_x_101 - $_Z9compute_cPf$__internal_trig_reduction_slowpathd)
$_Z9compute_cPf$__internal_trig_reduction_slowpathd:
[--C-:B------:R-:W-:Y:S01]  /*2a60*/  SHF.R.U32.HI R10, RZ, 0x14, R17.reuse ;  /* 0x00000014ff0a7819 */ /* 0x100fe20000011611 */
[----:B------:R-:W-:Y:S02]  /*2a70*/  IMAD.MOV.U32 R11, RZ, RZ, R16 ;  /* 0x000000ffff0b7224 */ /* 0x000fe400078e0010 */
[----:B------:R-:W-:Y:S01]  /*2a80*/  IMAD.MOV.U32 R14, RZ, RZ, R17 ;  /* 0x000000ffff0e7224 */ /* 0x000fe200078e0011 */
[----:B------:R-:W-:Y:S01]  /*2a90*/  LOP3.LUT R0, R10, 0x7ff, RZ, 0xc0, !PT ;  /* 0x000007ff0a007812 */ /* 0x000fe200078ec0ff */
[----:B------:R-:W-:-:S03]  /*2aa0*/  IMAD.MOV.U32 R6, RZ, RZ, RZ ;  /* 0x000000ffff067224 */ /* 0x000fc600078e00ff */
[----:B------:R-:W-:-:S13]  /*2ab0*/  ISETP.NE.AND P0, PT, R0, 0x7ff, PT ;  /* 0x000007ff0000780c */ /* 0x000fda0003f05270 */
[----:B------:R-:W-:Y:S05]  /*2ac0*/  @!P0 BRA `(.L_x_40) ;  /* 0x0000000800488947 */ /* 0x000fea0003800000 */
[----:B------:R-:W-:Y:S01]  /*2ad0*/  VIADD R0, R0, 0xfffffc00 ;  /* 0xfffffc0000007836 */ /* 0x000fe20000000000 */
[----:B------:R-:W-:Y:S01]  /*2ae0*/  BSSY.RECONVERGENT B1, `(.L_x_41) ;  /* 0x000002f000017945 */ /* 0x000fe20003800200 */
[----:B------:R-:W-:-:S03]  /*2af0*/  CS2R R18, SRZ ;  /* 0x0000000000127805 */ /* 0x000fc6000001ff00 */
[----:B------:R-:W-:Y:S02]  /*2b00*/  SHF.R.U32.HI R5, RZ, 0x6, R0 ;  /* 0x00000006ff057819 */ /* 0x000fe40000011600 */
[----:B------:R-:W-:Y:S02]  /*2b10*/  ISETP.GE.U32.AND P0, PT, R0, 0x80, PT ;  /* 0x000000800000780c */ /* 0x000fe40003f06070 */
[C---:B------:R-:W-:Y:S02]  /*2b20*/  IADD3 R0, PT, PT, -R5.reuse, 0x13, RZ ;  /* 0x0000001305007810 */ /* 0x040fe40007ffe1ff */
[----:B------:R-:W-:Y:S02]  /*2b30*/  IADD3 R21, PT, PT, -R5, 0xf, RZ ;  /* 0x0000000f05157810 */ /* 0x000fe40007ffe1ff */
[----:B------:R-:W-:-:S04]  /*2b40*/  SEL R0, R0, 0x12, P0 ;  /* 0x0000001200007807 */ /* 0x000fc80000000000 */
[----:B------:R-:W-:-:S13]  /*2b50*/  ISETP.GE.AND P0, PT, R21, R0, PT ;  /* 0x000000001500720c */ /* 0x000fda0003f06270 */
[----:B------:R-:W-:Y:S05]  /*2b60*/  @P0 BRA `(.L_x_42) ;  /* 0x0000000000980947 */ /* 0x000fea0003800000 */
[----:B------:R-:W0:Y:S01]  /*2b70*/  LDC.64 R8, c[0x0][0x358] ;  /* 0x0000d600ff087b82 */ /* 0x000e220000000a00 */
[C---:B------:R-:W-:Y:S01]  /*2b80*/  SHF.L.U64.HI R13, R11.reuse, 0xb, R14 ;  /* 0x0000000b0b0d7819 */ /* 0x040fe2000001020e */
[----:B------:R-:W-:Y:S01]  /*2b90*/  BSSY.RECONVERGENT B2, `(.L_x_43) ;  /* 0x0000022000027945 */ /* 0x000fe20003800200 */
[----:B------:R-:W-:Y:S01]  /*2ba0*/  IMAD.SHL.U32 R11, R11, 0x800, RZ ;  /* 0x000008000b0b7824 */ /* 0x000fe200078e00ff */
[----:B------:R-:W-:Y:S01]  /*2bb0*/  IADD3 R15, PT, PT, RZ, -R5, -R0 ;  /* 0x80000005ff0f7210 */ /* 0x000fe20007ffe800 */
[----:B------:R-:W-:Y:S01]  /*2bc0*/  IMAD.MOV.U32 R14, RZ, RZ, RZ ;  /* 0x000000ffff0e7224 */ /* 0x000fe200078e00ff */
[----:B------:R-:W-:Y:S02]  /*2bd0*/  CS2R R18, SRZ ;  /* 0x0000000000127805 */ /* 0x000fe4000001ff00 */
[----:B------:R-:W-:Y:S01]  /*2be0*/  LOP3.LUT R13, R13, 0x80000000, RZ, 0xfc, !PT ;  /* 0x800000000d0d7812 */ /* 0x000fe200078efcff */
[----:B------:R-:W1:Y:S06]  /*2bf0*/  LDC.64 R2, c[0x4][RZ] ;  /* 0x01000000ff027b82 */ /* 0x000e6c0000000a00 */
.L_x_44:
[----:B0-----:R-:W-:Y:S01]  /*2c00*/  R2UR UR6, R8 ;  /* 0x00000000080672ca */ /* 0x001fe200000e0000 */
[----:B-1----:R-:W-:Y:S01]  /*2c10*/  IMAD.WIDE R6, R21, 0x8, R2 ;  /* 0x0000000815067825 */ /* 0x002fe200078e0202 */
[----:B------:R-:W-:-:S13]  /*2c20*/  R2UR UR7, R9 ;  /* 0x00000000090772ca */ /* 0x000fda00000e0000 */
[----:B------:R-:W2:Y:S01]  /*2c30*/  LDG.E.64.CONSTANT R6, desc[UR6][R6.64] ;  /* 0x0000000606067981 */ /* 0x000ea2000c1e9b00 */
[----:B------:R-:W-:Y:S02]  /*2c40*/  VIADD R15, R15, 0x1 ;  /* 0x000000010f0f7836 */ /* 0x000fe40000000000 */
[----:B------:R-:W-:Y:S02]  /*2c50*/  VIADD R21, R21, 0x1 ;  /* 0x0000000115157836 */ /* 0x000fe40000000000 */
[----:B--2---:R-:W-:-:S04]  /*2c60*/  IMAD.WIDE.U32 R18, P2, R6, R11, R18 ;  /* 0x0000000b06127225 */ /* 0x004fc80007840012 */
[----:B------:R-:W-:Y:S02]  /*2c70*/  IMAD R23, R6, R13, RZ ;  /* 0x0000000d06177224 */ /* 0x000fe400078e02ff */
[CC--:B------:R-:W-:Y:S02]  /*2c80*/  IMAD R16, R7.reuse, R11.reuse, RZ ;  /* 0x0000000b07107224 */ /* 0x0c0fe400078e02ff */
[----:B------:R-:W-:Y:S01]  /*2c90*/  IMAD.HI.U32 R25, R7, R11, RZ ;  /* 0x0000000b07197227 */ /* 0x000fe200078e00ff */
[----:B------:R-:W-:-:S03]  /*2ca0*/  IADD3 R19, P0, PT, R23, R19, RZ ;  /* 0x0000001317137210 */ /* 0x000fc60007f1e0ff */
[----:B------:R-:W-:Y:S01]  /*2cb0*/  IMAD R23, R14, 0x8, R1 ;  /* 0x000000080e177824 */ /* 0x000fe200078e0201 */
[----:B------:R-:W-:Y:S01]  /*2cc0*/  IADD3 R19, P1, PT, R16, R19, RZ ;  /* 0x0000001310137210 */ /* 0x000fe20007f3e0ff */
[----:B------:R-:W-:-:S04]  /*2cd0*/  IMAD.HI.U32 R16, R6, R13, RZ ;  /* 0x0000000d06107227 */ /* 0x000fc800078e00ff */
[----:B------:R-:W-:Y:S01]  /*2ce0*/  IMAD.X R6, RZ, RZ, R16, P2 ;  /* 0x000000ffff067224 */ /* 0x000fe200010e0610 */
[----:B------:R0:W-:Y:S01]  /*2cf0*/  STL.64 [R23], R18 ;  /* 0x0000001217007387 */ /* 0x0001e20000100a00 */
[----:B------:R-:W-:-:S03]  /*2d00*/  IMAD.HI.U32 R16, R7, R13, RZ ;  /* 0x0000000d07107227 */ /* 0x000fc600078e00ff */
[----:B------:R-:W-:Y:S01]  /*2d10*/  IADD3.X R6, P0, PT, R25, R6, RZ, P0, !PT ;  /* 0x0000000619067210 */ /* 0x000fe2000071e4ff */
[----:B------:R-:W-:Y:S02]  /*2d20*/  IMAD R7, R7, R13, RZ ;  /* 0x0000000d07077224 */ /* 0x000fe400078e02ff */
[----:B------:R-:W-:-:S03]  /*2d30*/  VIADD R14, R14, 0x1 ;  /* 0x000000010e0e7836 */ /* 0x000fc60000000000 */
[----:B------:R-:W-:Y:S01]  /*2d40*/  IADD3.X R7, P1, PT, R7, R6, RZ, P1, !PT ;  /* 0x0000000607077210 */ /* 0x000fe20000f3e4ff */
[----:B------:R-:W-:Y:S01]  /*2d50*/  IMAD.X R6, RZ, RZ, R16, P0 ;  /* 0x000000ffff067224 */ /* 0x000fe200000e0610 */
[----:B------:R-:W-:-:S03]  /*2d60*/  ISETP.NE.AND P0, PT, R15, -0xf, PT ;  /* 0xfffffff10f00780c */ /* 0x000fc60003f05270 */
[----:B------:R-:W-:Y:S02]  /*2d70*/  IMAD.X R6, RZ, RZ, R6, P1 ;  /* 0x000000ffff067224 */ /* 0x000fe400008e0606 */
[----:B0-----:R-:W-:Y:S02]  /*2d80*/  IMAD.MOV.U32 R18, RZ, RZ, R7 ;  /* 0x000000ffff127224 */ /* 0x001fe400078e0007 */
[----:B------:R-:W-:-:S06]  /*2d90*/  IMAD.MOV.U32 R19, RZ, RZ, R6 ;  /* 0x000000ffff137224 */ /* 0x000fcc00078e0006 */
[----:B------:R-:W-:Y:S05]  /*2da0*/  @P0 BRA `(.L_x_44) ;  /* 0xfffffffc00940947 */ /* 0x000fea000383ffff */
[----:B------:R-:W-:Y:S05]  /*2db0*/  BSYNC.RECONVERGENT B2 ;  /* 0x0000000000027941 */ /* 0x000fea0003800200 */
.L_x_43:
[----:B------:R-:W-:-:S07]  /*2dc0*/  IMAD.MOV.U32 R21, RZ, RZ, R0 ;  /* 0x000000ffff157224 */ /* 0x000fce00078e0000 */
.L_x_42:
[----:B------:R-:W-:Y:S05]  /*2dd0*/  BSYNC.RECONVERGENT B1 ;  /* 0x0000000000017941 */ /* 0x000fea0003800200 */
.L_x_41:
[----:B------:R-:W-:Y:S01]  /*2de0*/  LOP3.LUT P0, R23, R10, 0x3f, RZ, 0xc0, !PT ;  /* 0x0000003f0a177812 */ /* 0x000fe2000780c0ff */
[----:B------:R-:W-:-:S04]  /*2df0*/  IMAD.IADD R0, R5, 0x1, R21 ;  /* 0x0000000105007824 */ /* 0x000fc800078e0215 */
[----:B------:R-:W-:-:S05]  /*2e00*/  IMAD.U32 R21, R0, 0x8, R1 ;  /* 0x0000000800157824 */ /* 0x000fca00078e0001 */
[----:B------:R0:W-:Y:S04]  /*2e10*/  STL.64 [R21+-0x78], R18 ;  /* 0xffff881215007387 */ /* 0x0001e80000100a00 */
[----:B------:R-:W2:Y:S04]  /*2e20*/  @P0 LDL.64 R8, [R1+0x8] ;  /* 0x0000080001080983 */ /* 0x000ea80000100a00 */
[----:B------:R-:W3:Y:S04]  /*2e30*/  LDL.64 R2, [R1+0x10] ;  /* 0x0000100001027983 */ /* 0x000ee80000100a00 */
[----:B------:R-:W4:Y:S01]  /*2e40*/  LDL.64 R6, [R1+0x18] ;  /* 0x0000180001067983 */ /* 0x000f220000100a00 */
[----:B------:R-:W-:Y:S01]  /*2e50*/  @P0 LOP3.LUT R0, R23, 0x3f, RZ, 0x3c, !PT ;  /* 0x0000003f17000812 */ /* 0x000fe200078e3cff */
[----:B------:R-:W-:Y:S01]  /*2e60*/  BSSY.RECONVERGENT B1, `(.L_x_45) ;  /* 0x0000034000017945 */ /* 0x000fe20003800200 */
[----:B--2---:R-:W-:-:S02]  /*2e70*/  @P0 SHF.R.U64 R5, R8, 0x1, R9 ;  /* 0x0000000108050819 */ /* 0x004fc40000001209 */
[----:B------:R-:W-:Y:S02]  /*2e80*/  @P0 SHF.R.U32.HI R9, RZ, 0x1, R9 ;  /* 0x00000001ff090819 */ /* 0x000fe40000011609 */
[CC--:B---3--:R-:W-:Y:S02]  /*2e90*/  @P0 SHF.L.U32 R10, R2.reuse, R23.reuse, RZ ;  /* 0x00000017020a0219 */ /* 0x0c8fe400000006ff */
[----:B------:R-:W-:Y:S02]  /*2ea0*/  @P0 SHF.R.U64 R5, R5, R0, R9 ;  /* 0x0000000005050219 */ /* 0x000fe40000001209 */
[--C-:B------:R-:W-:Y:S02]  /*2eb0*/  @P0 SHF.R.U32.HI R15, RZ, 0x1, R3.reuse ;  /* 0x00000001ff0f0819 */ /* 0x100fe40000011603 */
[C-C-:B------:R-:W-:Y:S02]  /*2ec0*/  @P0 SHF.R.U64 R13, R2.reuse, 0x1, R3.reuse ;  /* 0x00000001020d0819 */ /* 0x140fe40000001203 */
[----:B------:R-:W-:-:S02]  /*2ed0*/  @P0 SHF.L.U64.HI R11, R2, R23, R3 ;  /* 0x00000017020b0219 */ /* 0x000fc40000010203 */
[-C--:B------:R-:W-:Y:S02]  /*2ee0*/  @P0 SHF.R.U32.HI R8, RZ, R0.reuse, R9 ;  /* 0x00000000ff080219 */ /* 0x080fe40000011609 */
[----:B------:R-:W-:Y:S02]  /*2ef0*/  @P0 LOP3.LUT R2, R10, R5, RZ, 0xfc, !PT ;  /* 0x000000050a020212 */ /* 0x000fe400078efcff */
[-C--:B----4-:R-:W-:Y:S02]  /*2f00*/  @P0 SHF.L.U32 R9, R6, R23.reuse, RZ ;  /* 0x0000001706090219 */ /* 0x090fe400000006ff */
[----:B------:R-:W-:Y:S01]  /*2f10*/  @P0 SHF.R.U64 R14, R13, R0, R15 ;  /* 0x000000000d0e0219 */ /* 0x000fe2000000120f */
[----:B------:R-:W-:Y:S01]  /*2f20*/  IMAD.SHL.U32 R10, R2, 0x4, RZ ;  /* 0x00000004020a7824 */ /* 0x000fe200078e00ff */
[----:B------:R-:W-:Y:S02]  /*2f30*/  @P0 LOP3.LUT R3, R11, R8, RZ, 0xfc, !PT ;  /* 0x000000080b030212 */ /* 0x000fe400078efcff */
[----:B------:R-:W-:-:S02]  /*2f40*/  @P0 SHF.L.U64.HI R5, R6, R23, R7 ;  /* 0x0000001706050219 */ /* 0x000fc40000010207 */
[----:B------:R-:W-:Y:S02]  /*2f50*/  @P0 LOP3.LUT R6, R9, R14, RZ, 0xfc, !PT ;  /* 0x0000000e09060212 */ /* 0x000fe400078efcff */
[----:B------:R-:W-:Y:S02]  /*2f60*/  @P0 SHF.R.U32.HI R0, RZ, R0, R15 ;  /* 0x00000000ff000219 */ /* 0x000fe4000001160f */
[----:B------:R-:W-:Y:S02]  /*2f70*/  SHF.L.U64.HI R14, R2, 0x2, R3 ;  /* 0x00000002020e7819 */ /* 0x000fe40000010203 */
[----:B------:R-:W-:Y:S02]  /*2f80*/  @P0 LOP3.LUT R7, R5, R0, RZ, 0xfc, !PT ;  /* 0x0000000005070212 */ /* 0x000fe400078efcff */
[----:B------:R-:W-:Y:S02]  /*2f90*/  SHF.L.W.U32.HI R3, R3, 0x2, R6 ;  /* 0x0000000203037819 */ /* 0x000fe40000010e06 */
[----:B------:R-:W-:-:S02]  /*2fa0*/  IADD3 RZ, P0, PT, RZ, -R10, RZ ;  /* 0x8000000affff7210 */ /* 0x000fc40007f1e0ff */
[----:B------:R-:W-:Y:S02]  /*2fb0*/  LOP3.LUT R0, RZ, R14, RZ, 0x33, !PT ;  /* 0x0000000eff007212 */ /* 0x000fe400078e33ff */
[----:B------:R-:W-:Y:S02]  /*2fc0*/  SHF.L.W.U32.HI R6, R6, 0x2, R7 ;  /* 0x0000000206067819 */ /* 0x000fe40000010e07 */
[----:B------:R-:W-:Y:S02]  /*2fd0*/  LOP3.LUT R2, RZ, R3, RZ, 0x33, !PT ;  /* 0x00000003ff027212 */ /* 0x000fe400078e33ff */
[----:B------:R-:W-:Y:S02]  /*2fe0*/  IADD3.X R5, P0, PT, RZ, R0, RZ, P0, !PT ;  /* 0x00000000ff057210 */ /* 0x000fe4000071e4ff */
[----:B------:R-:W-:Y:S02]  /*2ff0*/  LOP3.LUT R8, RZ, R6, RZ, 0x33, !PT ;  /* 0x00000006ff087212 */ /* 0x000fe400078e33ff */
[----:B------:R-:W-:-:S02]  /*3000*/  IADD3.X R0, P1, PT, RZ, R2, RZ, P0, !PT ;  /* 0x00000002ff007210 */ /* 0x000fc4000073e4ff */
[----:B------:R-:W-:-:S03]  /*3010*/  ISETP.GT.U32.AND P2, PT, R3, -0x1, PT ;  /* 0xffffffff0300780c */ /* 0x000fc60003f44070 */
[----:B------:R-:W-:Y:S01]  /*3020*/  IMAD.X R9, RZ, RZ, R8, P1 ;  /* 0x000000ffff097224 */ /* 0x000fe200008e0608 */
[----:B------:R-:W-:-:S04]  /*3030*/  ISETP.GT.AND.EX P0, PT, R6, -0x1, PT, P2 ;  /* 0xffffffff0600780c */ /* 0x000fc80003f04320 */
[----:B------:R-:W-:Y:S02]  /*3040*/  SEL R2, R6, R9, P0 ;  /* 0x0000000906027207 */ /* 0x000fe40000000000 */
[----:B------:R-:W-:Y:S02]  /*3050*/  SEL R11, R3, R0, P0 ;  /* 0x00000000030b7207 */ /* 0x000fe40000000000 */
[----:B------:R-:W-:Y:S02]  /*3060*/  ISETP.NE.U32.AND P1, PT, R2, RZ, PT ;  /* 0x000000ff0200720c */ /* 0x000fe40003f25070 */
[----:B------:R-:W-:Y:S02]  /*3070*/  SEL R5, R14, R5, P0 ;  /* 0x000000050e057207 */ /* 0x000fe40000000000 */
[----:B------:R-:W-:Y:S01]  /*3080*/  SEL R3, R11, R2, !P1 ;  /* 0x000000020b037207 */ /* 0x000fe20004800000 */
[----:B------:R-:W-:-:S05]  /*3090*/  @!P0 IMAD.MOV R10, RZ, RZ, -R10 ;  /* 0x000000ffff0a8224 */ /* 0x000fca00078e0a0a */
[----:B------:R-:W1:Y:S02]  /*30a0*/  FLO.U32 R3, R3 ;  /* 0x0000000300037300 */ /* 0x000e6400000e0000 */
[C---:B-1----:R-:W-:Y:S02]  /*30b0*/  IADD3 R8, PT, PT, -R3.reuse, 0x1f, RZ ;  /* 0x0000001f03087810 */ /* 0x042fe40007ffe1ff */
[----:B------:R-:W-:-:S03]  /*30c0*/  IADD3 R0, PT, PT, -R3, 0x3f, RZ ;  /* 0x0000003f03007810 */ /* 0x000fc60007ffe1ff */
[----:B------:R-:W-:-:S05]  /*30d0*/  @P1 IMAD.MOV R0, RZ, RZ, R8 ;  /* 0x000000ffff001224 */ /* 0x000fca00078e0208 */
[----:B------:R-:W-:-:S13]  /*30e0*/  ISETP.NE.AND P1, PT, R0, RZ, PT ;  /* 0x000000ff0000720c */ /* 0x000fda0003f25270 */
[----:B0-----:R-:W-:Y:S05]  /*30f0*/  @!P1 BRA `(.L_x_46) ;  /* 0x0000000000289947 */ /* 0x001fea0003800000 */
[--C-:B------:R-:W-:Y:S02]  /*3100*/  SHF.R.U64 R8, R10, 0x1, R5.reuse ;  /* 0x000000010a087819 */ /* 0x100fe40000001205 */
[C---:B------:R-:W-:Y:S02]  /*3110*/  LOP3.LUT R3, R0.reuse, 0x3f, RZ, 0xc0, !PT ;  /* 0x0000003f00037812 */ /* 0x040fe400078ec0ff */
[----:B------:R-:W-:Y:S02]  /*3120*/  SHF.R.U32.HI R10, RZ, 0x1, R5 ;  /* 0x00000001ff0a7819 */ /* 0x000fe40000011605 */
[----:B------:R-:W-:Y:S02]  /*3130*/  LOP3.LUT R5, R0, 0x3f, RZ, 0xc, !PT ;  /* 0x0000003f00057812 */ /* 0x000fe400078e0cff */
[CC--:B------:R-:W-:Y:S02]  /*3140*/  SHF.L.U64.HI R14, R11.reuse, R3.reuse, R2 ;  /* 0x000000030b0e7219 */ /* 0x0c0fe40000010202 */
[----:B------:R-:W-:-:S02]  /*3150*/  SHF.L.U32 R3, R11, R3, RZ ;  /* 0x000000030b037219 */ /* 0x000fc400000006ff */
[-CC-:B------:R-:W-:Y:S02]  /*3160*/  SHF.R.U64 R2, R8, R5.reuse, R10.reuse ;  /* 0x0000000508027219 */ /* 0x180fe4000000120a */
[----:B------:R-:W-:Y:S02]  /*3170*/  SHF.R.U32.HI R5, RZ, R5, R10 ;  /* 0x00000005ff057219 */ /* 0x000fe4000001160a */
[----:B------:R-:W-:Y:S02]  /*3180*/  LOP3.LUT R11, R3, R2, RZ, 0xfc, !PT ;  /* 0x00000002030b7212 */ /* 0x000fe400078efcff */
[----:B------:R-:W-:-:S07]  /*3190*/  LOP3.LUT R2, R14, R5, RZ, 0xfc, !PT ;  /* 0x000000050e027212 */ /* 0x000fce00078efcff */
.L_x_46:
[----:B------:R-:W-:Y:S05]  /*31a0*/  BSYNC.RECONVERGENT B1 ;  /* 0x0000000000017941 */ /* 0x000fea0003800200 */
.L_x_45:
[----:B------:R-:W-:Y:S01]  /*31b0*/  IMAD.WIDE.U32 R14, R11, 0x2168c235, RZ ;  /* 0x2168c2350b0e7825 */ /* 0x000fe200078e00ff */
[----:B------:R-:W-:-:S03]  /*31c0*/  SHF.R.U32.HI R7, RZ, 0x1e, R7 ;  /* 0x0000001eff077819 */ /* 0x000fc60000011607 */
[----:B------:R-:W-:Y:S01]  /*31d0*/  IMAD.MOV.U32 R8, RZ, RZ, R15 ;  /* 0x000000ffff087224 */ /* 0x000fe200078e000f */
[----:B------:R-:W-:Y:S01]  /*31e0*/  IADD3 RZ, P1, PT, R14, R14, RZ ;  /* 0x0000000e0eff7210 */ /* 0x000fe20007f3e0ff */
[----:B------:R-:W-:Y:S01]  /*31f0*/  IMAD.MOV.U32 R9, RZ, RZ, RZ ;  /* 0x000000ffff097224 */ /* 0x000fe200078e00ff */
[----:B------:R-:W-:Y:S01]  /*3200*/  LEA.HI R6, R6, R7, RZ, 0x1 ;  /* 0x0000000706067211 */ /* 0x000fe200078f08ff */
[----:B------:R-:W-:-:S04]  /*3210*/  IMAD.HI.U32 R3, R2, -0x36f0255e, RZ ;  /* 0xc90fdaa202037827 */ /* 0x000fc800078e00ff */
[----:B------:R-:W-:-:S04]  /*3220*/  IMAD.WIDE.U32 R8, R11, -0x36f0255e, R8 ;  /* 0xc90fdaa20b087825 */ /* 0x000fc800078e0008 */
[C---:B------:R-:W-:Y:S02]  /*3230*/  IMAD R5, R2.reuse, -0x36f0255e, RZ ;  /* 0xc90fdaa202057824 */ /* 0x040fe400078e02ff */
[----:B------:R-:W-:-:S04]  /*3240*/  IMAD.WIDE.U32 R8, P2, R2, 0x2168c235, R8 ;  /* 0x2168c23502087825 */ /* 0x000fc80007840008 */
[----:B------:R-:W-:Y:S01]  /*3250*/  IMAD.X R2, RZ, RZ, R3, P2 ;  /* 0x000000ffff027224 */ /* 0x000fe200010e0603 */
[----:B------:R-:W-:Y:S02]  /*3260*/  IADD3 R3, P2, PT, R5, R9, RZ ;  /* 0x0000000905037210 */ /* 0x000fe40007f5e0ff */
[----:B------:R-:W-:Y:S02]  /*3270*/  IADD3.X RZ, P1, PT, R8, R8, RZ, P1, !PT ;  /* 0x0000000808ff7210 */ /* 0x000fe40000f3e4ff */
[C---:B------:R-:W-:Y:S01]  /*3280*/  ISETP.GT.U32.AND P3, PT, R3.reuse, RZ, PT ;  /* 0x000000ff0300720c */ /* 0x040fe20003f64070 */
[----:B------:R-:W-:Y:S01]  /*3290*/  IMAD.X R2, RZ, RZ, R2, P2 ;  /* 0x000000ffff027224 */ /* 0x000fe200010e0602 */
[----:B------:R-:W-:-:S04]  /*32a0*/  IADD3.X R8, P2, PT, R3, R3, RZ, P1, !PT ;  /* 0x0000000303087210 */ /* 0x000fc80000f5e4ff */
[C---:B------:R-:W-:Y:S01]  /*32b0*/  ISETP.GT.AND.EX P1, PT, R2.reuse, RZ, PT, P3 ;  /* 0x000000ff0200720c */ /* 0x040fe20003f24330 */
[----:B------:R-:W-:-:S03]  /*32c0*/  IMAD.X R5, R2, 0x1, R2, P2 ;  /* 0x0000000102057824 */ /* 0x000fc600010e0602 */
[----:B------:R-:W-:Y:S02]  /*32d0*/  SEL R8, R8, R3, P1 ;  /* 0x0000000308087207 */ /* 0x000fe40000800000 */
[----:B------:R-:W-:Y:S02]  /*32e0*/  SEL R3, R5, R2, P1 ;  /* 0x0000000205037207 */ /* 0x000fe40000800000 */
[----:B------:R-:W-:Y:S02]  /*32f0*/  IADD3 R2, P2, PT, R8, 0x1, RZ ;  /* 0x0000000108027810 */ /* 0x000fe40007f5e0ff */
[----:B------:R-:W-:Y:S02]  /*3300*/  SEL R5, RZ, 0xffffffff, !P1 ;  /* 0xffffffffff057807 */ /* 0x000fe40004800000 */
[----:B------:R-:W-:Y:S01]  /*3310*/  LOP3.LUT P1, R17, R17, 0x80000000, RZ, 0xc0, !PT ;  /* 0x8000000011117812 */ /* 0x000fe2000782c0ff */
[----:B------:R-:W-:Y:S02]  /*3320*/  IMAD.X R3, RZ, RZ, R3, P2 ;  /* 0x000000ffff037224 */ /* 0x000fe400010e0603 */
[----:B------:R-:W-:Y:S01]  /*3330*/  IMAD.IADD R0, R5, 0x1, -R0 ;  /* 0x0000000105007824 */ /* 0x000fe200078e0a00 */
[----:B------:R-:W-:-:S02]  /*3340*/  @!P0 LOP3.LUT R17, R17, 0x80000000, RZ, 0x3c, !PT ;  /* 0x8000000011118812 */ /* 0x000fc400078e3cff */
[----:B------:R-:W-:Y:S01]  /*3350*/  SHF.R.U64 R2, R2, 0xa, R3 ;  /* 0x0000000a02027819 */ /* 0x000fe20000001203 */
[----:B------:R-:W-:-:S03]  /*3360*/  IMAD.SHL.U32 R0, R0, 0x100000, RZ ;  /* 0x0010000000007824 */ /* 0x000fc600078e00ff */
[----:B------:R-:W-:-:S03]  /*3370*/  IADD3 R2, P2, PT, R2, 0x1, RZ ;  /* 0x0000000102027810 */ /* 0x000fc60007f5e0ff */
[----:B------:R-:W-:Y:S01]  /*3380*/  @P1 IMAD.MOV R6, RZ, RZ, -R6 ;  /* 0x000000ffff061224 */ /* 0x000fe200078e0a06 */
[----:B------:R-:W-:-:S04]  /*3390*/  LEA.HI.X R3, R3, RZ, RZ, 0x16, P2 ;  /* 0x000000ff03037211 */ /* 0x000fc800010fb4ff */
[--C-:B------:R-:W-:Y:S02]  /*33a0*/  SHF.R.U64 R2, R2, 0x1, R3.reuse ;  /* 0x0000000102027819 */ /* 0x100fe40000001203 */
[----:B------:R-:W-:Y:S02]  /*33b0*/  SHF.R.U32.HI R3, RZ, 0x1, R3 ;  /* 0x00000001ff037819 */ /* 0x000fe40000011603 */
[----:B------:R-:W-:-:S04]  /*33c0*/  IADD3 R11, P2, P3, RZ, RZ, R2 ;  /* 0x000000ffff0b7210 */ /* 0x000fc80007b5e002 */
[----:B------:R-:W-:-:S04]  /*33d0*/  IADD3.X R0, PT, PT, R0, 0x3fe00000, R3, P2, P3 ;  /* 0x3fe0000000007810 */ /* 0x000fc800017e6403 */
[----:B------:R-:W-:-:S07]  /*33e0*/  LOP3.LUT R14, R0, R17, RZ, 0xfc, !PT ;  /* 0x00000011000e7212 */ /* 0x000fce00078efcff */
.L_x_40:
[----:B------:R-:W-:Y:S02]  /*33f0*/  IMAD.MOV.U32 R13, RZ, RZ, 0x0 ;  /* 0x00000000ff0d7424 */ /* 0x000fe400078e00ff */
[----:B------:R-:W-:Y:S02]  /*3400*/  IMAD.MOV.U32 R0, RZ, RZ, R6 ;  /* 0x000000ffff007224 */ /* 0x000fe400078e0006 */
[----:B------:R-:W-:Y:S02]  /*3410*/  IMAD.MOV.U32 R2, RZ, RZ, R11 ;  /* 0x000000ffff027224 */ /* 0x000fe400078e000b */
[----:B------:R-:W-:Y:S01]  /*3420*/  IMAD.MOV.U32 R3, RZ, RZ, R14 ;  /* 0x000000ffff037224 */ /* 0x000fe200078e000e */
[----:B------:R-:W-:Y:S06]  /*3430*/  RET.REL.NODEC R12 `(_Z9compute_cPf) ;  /* 0xffffffc80cf07950 */ /* 0x000fec0003c3ffff */
.L_x_47:
[----:B------:R-:W-:-:S00]  /*3440*/  BRA `(.L_x_47) ;  /* 0xfffffffc00fc7947 */ /* 0x000fc0000383ffff */
[----:B------:R-:W-:-:S00]  /*3450*/  NOP ;  /* 0x0000000000007918 */ /* 0x000fc00000000000 */
        /* <DEDUP_REMOVED lines=10> */
.L_x_101:


//--------------------- .text._Z9compute_rPf      --------------------------
	.section	.text._Z9compute_rPf,"ax",@progbits
	.align	128
        .global         _Z9compute_rPf
        .type           _Z9compute_rPf,@function
        .size           _Z9compute_rPf,(.L_x_105 - _Z9compute_rPf)
        .other          _Z9compute_rPf,@"STO_CUDA_ENTRY STV_DEFAULT"
_Z9compute_rPf:
.text._Z9compute_rPf:
        /* <DEDUP_REMOVED lines=49> */
[----:B------:R-:W-:Y:S05]  /*0310*/  CALL.REL.NOINC `($__internal_2_$__cuda_sm20_div_rn_f64_full) ;  /* 0x00000014000c7944 */ /* 0x000fea0003c00000 */
[----:B------:R-:W-:Y:S02]  /*0320*/  IMAD.MOV.U32 R2, RZ, RZ, R14 ;  /* 0x000000ffff027224 */ /* 0x000fe400078e000e */
[----:B------:R-:W-:-:S07]  /*0330*/  IMAD.MOV.U32 R3, RZ, RZ, R15 ;  /* 0x000000ffff037224 */ /* 0x000fce00078e000f */
.L_x_50:
[----:B------:R-:W-:Y:S05]  /*0340*/  BSYNC.RECONVERGENT B0 ;  /* 0x0000000000007941 */ /* 0x000fea0003800200 */
.L_x_49:
[----:B------:R-:W-:Y:S01]  /*0350*/  BSSY.RECONVERGENT B0, `(.L_x_51) ;  /* 0x0000005000007945 */ /* 0x000fe20003800200 */
[----:B------:R-:W-:Y:S01]  /*0360*/  IMAD.MOV.U32 R14, RZ, RZ, 0x66666666 ;  /* 0x66666666ff0e7424 */ /* 0x000fe200078e00ff */
[----:B------:R-:W-:Y:S01]  /*0370*/  MOV R0, 0x3a0 ;  /* 0x000003a000007802 */ /* 0x000fe20000000f00 */
[----:B------:R-:W-:-:S07]  /*0380*/  IMAD.MOV.U32 R5, RZ, RZ, 0x3ff26666 ;  /* 0x3ff26666ff057424 */ /* 0x000fce00078e00ff */
[----:B------:R-:W-:Y:S05]  /*0390*/  CALL.REL.NOINC `($_Z9compute_rPf$__internal_accurate_pow) ;  /* 0x0000001c00147944 */ /* 0x000fea0003c00000 */
[----:B------:R-:W-:Y:S05]  /*03a0*/  BSYNC.RECONVERGENT B0 ;  /* 0x0000000000007941 */ /* 0x000fea0003800200 */
.L_x_51:
        /* <DEDUP_REMOVED lines=19> */
[----:B------:R-:W-:Y:S05]  /*04e0*/  CALL.REL.NOINC `($__internal_3_$__cuda_sm20_dsqrt_rn_f64_mediumpath_v1) ;  /* 0x0000001800047944 */ /* 0x000fea0003c00000 */
.L_x_53:
[----:B------:R-:W-:Y:S05]  /*04f0*/  BSYNC.RECONVERGENT B0 ;  /* 0x0000000000007941 */ /* 0x000fea0003800200 */
.L_x_52:
        /* <DEDUP_REMOVED lines=22> */
[----:B------:R-:W-:Y:S05]  /*0660*/  CALL.REL.NOINC `($__internal_2_$__cuda_sm20_div_rn_f64_full) ;  /* 0x0000001000387944 */ /* 0x000fea0003c00000 */
[----:B------:R-:W-:Y:S02]  /*0670*/  IMAD.MOV.U32 R6, RZ, RZ, R14 ;  /* 0x000000ffff067224 */ /* 0x000fe400078e000e */
[----:B------:R-:W-:-:S07]  /*0680*/  IMAD.MOV.U32 R7, RZ, RZ, R15 ;  /* 0x000000ffff077224 */ /* 0x000fce00078e000f */
.L_x_55:
[----:B------:R-:W-:Y:S05]  /*0690*/  BSYNC.RECONVERGENT B0 ;  /* 0x0000000000007941 */ /* 0x000fea0003800200 */
.L_x_54:
        /* <DEDUP_REMOVED lines=15> */
.L_x_57:
        /* <DEDUP_REMOVED lines=25> */
.L_x_64:
        /* <DEDUP_REMOVED lines=12> */
.L_x_63:
[----:B------:R-:W-:-:S07]  /*09e0*/  IMAD.MOV.U32 R0, RZ, RZ, R10 ;  /* 0x000000ffff007224 */ /* 0x000fce00078e000a */
.L_x_62:
[----:B------:R-:W-:Y:S05]  /*09f0*/  BSYNC.RECONVERGENT B2 ;  /* 0x0000000000027941 */ /* 0x000fea0003800200 */
.L_x_61:
[----:B------:R-:W-:Y:S01]  /*0a00*/  IMAD.IADD R10, R12, 0x1, -R14 ;  /* 0x000000010c0a7824 */ /* 0x000fe200078e0a0e */
[----:B------:R-:W-:Y:S04]  /*0a10*/  BSSY.RECONVERGENT B2, `(.L_x_65) ;  /* 0x0000024000027945 */ /* 0x000fe80003800200 */
[----:B------:R-:W-:-:S13]  /*0a20*/  ISETP.GE.U32.AND P0, PT, R10, 0x3, PT ;  /* 0x000000030a00780c */ /* 0x000fda0003f06070 */
[----:B------:R-:W-:Y:S05]  /*0a30*/  @!P0 BRA `(.L_x_66) ;  /* 0x0000000000848947 */ /* 0x000fea0003800000 */
[----:B------:R-:W-:Y:S01]  /*0a40*/  BSSY.RECONVERGENT B3, `(.L_x_66) ;  /* 0x0000020000037945 */ /* 0x000fe20003800200 */
.L_x_67:
        /* <DEDUP_REMOVED lines=32> */
.L_x_66:
[----:B------:R-:W-:Y:S05]  /*0c50*/  BSYNC.RECONVERGENT B2 ;  /* 0x0000000000027941 */ /* 0x000fea0003800200 */
.L_x_65:
        /* <DEDUP_REMOVED lines=20> */
.L_x_69:
[----:B------:R-:W-:Y:S05]  /*0da0*/  BSYNC.RECONVERGENT B2 ;  /* 0x0000000000027941 */ /* 0x000fea0003800200 */
.L_x_68:
[----:B------:R-:W-:Y:S01]  /*0db0*/  SHF.R.U32.HI R0, RZ, 0x1f, R0 ;  /* 0x0000001fff007819 */ /* 0x000fe20000011600 */
[----:B------:R-:W-:Y:S02]  /*0dc0*/  IMAD.MOV.U32 R2, RZ, RZ, R5 ;  /* 0x000000ffff027224 */ /* 0x000fe400078e0005 */
[----:B------:R-:W-:Y:S01]  /*0dd0*/  IMAD.MOV.U32 R3, RZ, RZ, R10 ;  /* 0x000000ffff037224 */ /* 0x000fe200078e000a */
[----:B------:R-:W-:-:S13]  /*0de0*/  ISETP.EQ.U32.AND P0, PT, R0, 0x1, PT ;  /* 0x000000010000780c */ /* 0x000fda0003f02070 */
.L_x_60:
[----:B------:R-:W-:Y:S05]  /*0df0*/  BSYNC.RECONVERGENT B0 ;  /* 0x0000000000007941 */ /* 0x000fea0003800200 */
.L_x_59:
        /* <DEDUP_REMOVED lines=13> */
.L_x_58:
[----:B------:R-:W-:Y:S05]  /*0ed0*/  BSYNC.RECONVERGENT B1 ;  /* 0x0000000000017941 */ /* 0x000fea0003800200 */
.L_x_56:
        /* <DEDUP_REMOVED lines=27> */
[----:B------:R-:W-:Y:S05]  /*1090*/  CALL.REL.NOINC `($__internal_2_$__cuda_sm20_div_rn_f64_full) ;  /* 0x0000000400ac7944 */ /* 0x000fea0003c00000 */
[----:B------:R-:W-:Y:S02]  /*10a0*/  IMAD.MOV.U32 R6, RZ, RZ, R14 ;  /* 0x000000ffff067224 */ /* 0x000fe400078e000e */
[----:B------:R-:W-:-:S07]  /*10b0*/  IMAD.MOV.U32 R7, RZ, RZ, R15 ;  /* 0x000000ffff077224 */ /* 0x000fce00078e000f */
.L_x_71:
[----:B------:R-:W-:Y:S05]  /*10c0*/  BSYNC.RECONVERGENT B0 ;  /* 0x0000000000007941 */ /* 0x000fea0003800200 */
.L_x_70:
[----:B------:R-:W-:-:S14]  /*10d0*/  DSETP.GTU.AND P0, PT, |R6|, 0.5, PT ;  /* 0x3fe000000600742a */ /* 0x000fdc0003f0c200 */
[----:B------:R-:W-:Y:S05]  /*10e0*/  @P0 BRA `(.L_x_72) ;  /* 0x0000000400780947 */ /* 0x000fea0003800000 */
[----:B------:R-:W-:Y:S01]  /*10f0*/  DADD R6, -RZ, |R2| ;  /* 0x00000000ff067229 */ /* 0x000fe20000000502 */
[----:B------:R-:W-:Y:S01]  /*1100*/  BSSY.RECONVERGENT B0, `(.L_x_73) ;  /* 0x0000005000007945 */ /* 0x000fe20003800200 */
[----:B------:R-:W-:-:S08]  /*1110*/  MOV R0, 0x1150 ;  /* 0x0000115000007802 */ /* 0x000fd00000000f00 */
[----:B------:R-:W-:Y:S02]  /*1120*/  IMAD.MOV.U32 R14, RZ, RZ, R6 ;  /* 0x000000ffff0e7224 */ /* 0x000fe400078e0006 */
[----:B------:R-:W-:-:S07]  /*1130*/  IMAD.MOV.U32 R5, RZ, RZ, R7 ;  /* 0x000000ffff057224 */ /* 0x000fce00078e0007 */
[----:B------:R-:W-:Y:S05]  /*1140*/  CALL.REL.NOINC `($_Z9compute_rPf$__internal_accurate_pow) ;  /* 0x0000000c00a87944 */ /* 0x000fea0003c00000 */
[----:B------:R-:W-:Y:S05]  /*1150*/  BSYNC.RECONVERGENT B0 ;  /* 0x0000000000007941 */ /* 0x000fea0003800200 */
.L_x_73:
        /* <DEDUP_REMOVED lines=15> */
.L_x_75:
[----:B------:R-:W-:Y:S05]  /*1250*/  BSYNC.RECONVERGENT B0 ;  /* 0x0000000000007941 */ /* 0x000fea0003800200 */
.L_x_74:
        /* <DEDUP_REMOVED lines=13> */
[----:B------:R-:W-:Y:S01]  /*1330*/  @!P0 IMAD.MOV.U32 R0, RZ, RZ, 0x1 ;  /* 0x00000001ff008424 */ /* 0x000fe200078e00ff */
[----:B------:R-:W-:Y:S09]  /*1340*/  @!P0 BRA `(.L_x_77) ;  /* 0x0000000000548947 */ /* 0x000ff20003800000 */
[----:B------:R-:W-:Y:S01]  /*1350*/  UMOV UR6, 0x6dc9c883 ;  /* 0x6dc9c88300067882 */ /* 0x000fe20000000000 */
[----:B------:R-:W-:Y:S01]  /*1360*/  UMOV UR7, 0x3fe45f30 ;  /* 0x3fe45f3000077882 */ /* 0x000fe20000000000 */
[C---:B------:R-:W-:Y:S01]  /*1370*/  DSETP.GE.AND P0, PT, |R16|.reuse, 2.14748364800000000000e+09, PT ;  /* 0x41e000001000742a */ /* 0x040fe20003f06200 */
[----:B------:R-:W-:Y:S01]  /*1380*/  BSSY.RECONVERGENT B0, `(.L_x_78) ;  /* 0x0000010000007945 */ /* 0x000fe20003800200 */
        /* <DEDUP_REMOVED lines=14> */
[----:B------:R-:W-:Y:S05]  /*1470*/  CALL.REL.NOINC `($_Z9compute_rPf$__internal_trig_reduction_slowpathd) ;  /* 0x0000001400847944 */ /* 0x000fea0003c00000 */
.L_x_79:
[----:B------:R-:W-:Y:S05]  /*1480*/  BSYNC.RECONVERGENT B0 ;  /* 0x0000000000007941 */ /* 0x000fea0003800200 */
.L_x_78:
[----:B------:R-:W-:-:S07]  /*1490*/  VIADD R0, R0, 0x1 ;  /* 0x0000000100007836 */ /* 0x000fce0000000000 */
.L_x_77:
[----:B------:R-:W-:Y:S05]  /*14a0*/  BSYNC.RECONVERGENT B1 ;  /* 0x0000000000017941 */ /* 0x000fea0003800200 */
.L_x_76:
        /* <DEDUP_REMOVED lines=34> */
.L_x_72:
[----:B------:R-:W0:Y:S02]  /*16d0*/  LDC.64 R2, c[0x0][0x380] ;  /* 0x0000e000ff027b82 */ /* 0x000e240000000a00 */
[----:B0-----:R-:W-:-:S05]  /*16e0*/  IMAD.WIDE.U32 R2, R4, 0x4, R2 ;  /* 0x0000000404027825 */ /* 0x001fca00078e0002 */
[----:B------:R-:W-:Y:S01]  /*16f0*/  STG.E desc[UR4][R2.64], RZ ;  /* 0x000000ff02007986 */ /* 0x000fe2000c101904 */
[----:B------:R-:W-:Y:S05]  /*1700*/  EXIT ;  /* 0x000000000000794d */ /* 0x000fea0003800000 */
.L_x_48:
[----:B------:R-:W0:Y:S02]  /*1710*/  LDC.64 R2, c[0x0][0x380] ;  /* 0x0000e000ff027b82 */ /* 0x000e240000000a00 */
[----:B0-----:R-:W-:-:S05]  /*1720*/  IMAD.WIDE.U32 R2, R4, 0x4, R2 ;  /* 0x0000000404027825 */ /* 0x001fca00078e0002 */
[----:B------:R-:W-:Y:S01]  /*1730*/  STG.E desc[UR4][R2.64], RZ ;  /* 0x000000ff02007986 */ /* 0x000fe2000c101904 */
[----:B------:R-:W-:Y:S05]  /*1740*/  EXIT ;  /* 0x000000000000794d */ /* 0x000fea0003800000 */
        .weak           $__internal_2_$__cuda_sm20_div_rn_f64_full
        .type           $__internal_2_$__cuda_sm20_div_rn_f64_full,@function
        .size           $__internal_2_$__cuda_sm20_div_rn_f64_full,($__internal_3_$__cuda_sm20_dsqrt_rn_f64_mediumpath_v1 - $__internal_2_$__cuda_sm20_div_rn_f64_full)
$__internal_2_$__cuda_sm20_div_rn_f64_full:
        /* <DEDUP_REMOVED lines=66> */
.L_x_81:
        /* <DEDUP_REMOVED lines=16> */
.L_x_84:
[----:B------:R-:W-:Y:S01]  /*1c70*/  LOP3.LUT R15, R9, 0x80000, RZ, 0xfc, !PT ;  /* 0x00080000090f7812 */ /* 0x000fe200078efcff */
[----:B------:R-:W-:Y:S01]  /*1c80*/  IMAD.MOV.U32 R14, RZ, RZ, R8 ;  /* 0x000000ffff0e7224 */ /* 0x000fe200078e0008 */
[----:B------:R-:W-:Y:S06]  /*1c90*/  BRA `(.L_x_82) ;  /* 0x0000000000087947 */ /* 0x000fec0003800000 */
.L_x_83:
[----:B------:R-:W-:Y:S01]  /*1ca0*/  LOP3.LUT R15, R7, 0x80000, RZ, 0xfc, !PT ;  /* 0x00080000070f7812 */ /* 0x000fe200078efcff */
[----:B------:R-:W-:-:S07]  /*1cb0*/  IMAD.MOV.U32 R14, RZ, RZ, R6 ;  /* 0x000000ffff0e7224 */ /* 0x000fce00078e0006 */
.L_x_82:
[----:B------:R-:W-:Y:S05]  /*1cc0*/  BSYNC.RECONVERGENT B1 ;  /* 0x0000000000017941 */ /* 0x000fea0003800200 */
.L_x_80:
[----:B------:R-:W-:Y:S02]  /*1cd0*/  IMAD.MOV.U32 R6, RZ, RZ, R0 ;  /* 0x000000ffff067224 */ /* 0x000fe400078e0000 */
[----:B------:R-:W-:-:S04]  /*1ce0*/  IMAD.MOV.U32 R7, RZ, RZ, 0x0 ;  /* 0x00000000ff077424 */ /* 0x000fc800078e00ff */
[----:B------:R-:W-:Y:S05]  /*1cf0*/  RET.REL.NODEC R6 `(_Z9compute_rPf) ;  /* 0xffffffe006c07950 */ /* 0x000fea0003c3ffff */
        .weak           $__internal_3_$__cuda_sm20_dsqrt_rn_f64_mediumpath_v1
        .type           $__internal_3_$__cuda_sm20_dsqrt_rn_f64_mediumpath_v1,@function
        .size           $__internal_3_$__cuda_sm20_dsqrt_rn_f64_mediumpath_v1,($_Z9compute_rPf$__internal_accurate_pow - $__internal_3_$__cuda_sm20_dsqrt_rn_f64_mediumpath_v1)
$__internal_3_$__cuda_sm20_dsqrt_rn_f64_mediumpath_v1:
        /* <DEDUP_REMOVED lines=16> */
.L_x_86:
        /* <DEDUP_REMOVED lines=24> */
.L_x_88:
[----:B------:R-:W-:-:S11]  /*1f80*/  DADD R6, R8, R8 ;  /* 0x0000000008067229 */ /* 0x000fd60000000008 */
.L_x_87:
[----:B------:R-:W-:Y:S05]  /*1f90*/  BSYNC.RECONVERGENT B1 ;  /* 0x0000000000017941 */ /* 0x000fea0003800200 */
.L_x_85:
[----:B------:R-:W-:Y:S02]  /*1fa0*/  IMAD.MOV.U32 R8, RZ, RZ, R6 ;  /* 0x000000ffff087224 */ /* 0x000fe400078e0006 */
[----:B------:R-:W-:Y:S02]  /*1fb0*/  IMAD.MOV.U32 R9, RZ, RZ, R7 ;  /* 0x000000ffff097224 */ /* 0x000fe400078e0007 */
[----:B------:R-:W-:Y:S02]  /*1fc0*/  IMAD.MOV.U32 R6, RZ, RZ, R0 ;  /* 0x000000ffff067224 */ /* 0x000fe400078e0000 */
[----:B------:R-:W-:-:S04]  /*1fd0*/  IMAD.MOV.U32 R7, RZ, RZ, 0x0 ;  /* 0x00000000ff077424 */ /* 0x000fc800078e00ff */
[----:B------:R-:W-:Y:S05]  /*1fe0*/  RET.REL.NODEC R6 `(_Z9compute_rPf) ;  /* 0xffffffe006047950 */ /* 0x000fea0003c3ffff */
        .type           $_Z9compute_rPf$__internal_accurate_pow,@function
        .size           $_Z9compute_rPf$__internal_accurate_pow,($_Z9compute_rPf$__internal_trig_reduction_slowpathd - $_Z9compute_rPf$__internal_accurate_pow)
$_Z9compute_rPf$__internal_accurate_pow:
        /* <DEDUP_REMOVED lines=163> */
.L_x_89:
[----:B------:R-:W-:Y:S01]  /*2a20*/  DFMA R14, R14, R10, R10 ;  /* 0x0000000a0e0e722b */ /* 0x000fe2000000000a */
[----:B------:R-:W-:Y:S01]  /*2a30*/  IMAD.MOV.U32 R6, RZ, RZ, R0 ;  /* 0x000000ffff067224 */ /* 0x000fe200078e0000 */
[----:B------:R-:W-:Y:S01]  /*2a40*/  DSETP.NEU.AND P0, PT, |R10|, +INF , PT ;  /* 0x7ff000000a00742a */ /* 0x000fe20003f0d200 */
[----:B------:R-:W-:-:S07]  /*2a50*/  IMAD.MOV.U32 R7, RZ, RZ, 0x0 ;  /* 0x00000000ff077424 */ /* 0x000fce00078e00ff */
[----:B------:R-:W-:Y:S02]  /*2a60*/  FSEL R10, R10, R14, !P0 ;  /* 0x0000000e0a0a7208 */ /* 0x000fe40004000000 */
[----:B------:R-:W-:Y:S01]  /*2a70*/  FSEL R11, R11, R15, !P0 ;  /* 0x0000000f0b0b7208 */ /* 0x000fe20004000000 */
[----:B------:R-:W-:Y:S06]  /*2a80*/  RET.REL.NODEC R6 `(_Z9compute_rPf) ;  /* 0xffffffd4065c7950 */ /* 0x000fec0003c3ffff */
        .type           $_Z9compute_rPf$__internal_trig_reduction_slowpathd,@function
        .size           $_Z9compute_rPf$__internal_trig_reduction_slowpathd,(.L_x_105 - $_Z9compute_rPf$__internal_trig_reduction_slowpathd)
$_Z9compute_rPf$__internal_trig_reduction_slowpathd:
        /* <DEDUP_REMOVED lines=26> */
.L_x_94:
        /* <DEDUP_REMOVED lines=28> */
.L_x_93:
[----:B------:R-:W-:-:S07]  /*2df0*/  IMAD.MOV.U32 R21, RZ, RZ, R0 ;  /* 0x000000ffff157224 */ /* 0x000fce00078e0000 */
.L_x_92:
[----:B------:R-:W-:Y:S05]  /*2e00*/  BSYNC.RECONVERGENT B2 ;  /* 0x0000000000027941 */ /* 0x000fea0003800200 */
.L_x_91:
        /* <DEDUP_REMOVED lines=60> */
.L_x_96:
[----:B------:R-:W-:Y:S05]  /*31d0*/  BSYNC.RECONVERGENT B2 ;  /* 0x0000000000027941 */ /* 0x000fea0003800200 */
.L_x_95:
        /* <DEDUP_REMOVED lines=36> */
.L_x_90:
[----:B------:R-:W-:Y:S02]  /*3420*/  IMAD.MOV.U32 R13, RZ, RZ, 0x0 ;  /* 0x00000000ff0d7424 */ /* 0x000fe400078e00ff */
[----:B------:R-:W-:Y:S02]  /*3430*/  IMAD.MOV.U32 R0, RZ, RZ, R6 ;  /* 0x000000ffff007224 */ /* 0x000fe400078e0006 */
[----:B------:R-:W-:Y:S02]  /*3440*/  IMAD.MOV.U32 R2, RZ, RZ, R11 ;  /* 0x000000ffff027224 */ /* 0x000fe400078e000b */
[----:B------:R-:W-:Y:S01]  /*3450*/  IMAD.MOV.U32 R3, RZ, RZ, R14 ;  /* 0x000000ffff037224 */ /* 0x000fe200078e000e */
[----:B------:R-:W-:Y:S06]  /*3460*/  RET.REL.NODEC R12 `(_Z9compute_rPf) ;  /* 0xffffffc80ce47950 */ /* 0x000fec0003c3ffff */
.L_x_97:
        /* <DEDUP_REMOVED lines=9> */
.L_x_105:


//--------------------- .nv.global.init           --------------------------
	.section	.nv.global.init,"aw",@progbits
	.align	16
.nv.global.init:
	.type		__cudart_sin_cos_coeffs,@object
	.size		__cudart_sin_cos_coeffs,(__cudart_i2opi_d - __cudart_sin_cos_coeffs)
__cudart_sin_cos_coeffs:
        /*0000*/ 	.byte	0x46, 0xd2, 0xb0, 0x2c, 0xf1, 0xe5, 0x5a, 0xbe, 0x92, 0xe3, 0xac, 0x69, 0xe3, 0x1d, 0xc7, 0x3e
        /*0010*/ 	.byte	0xa1, 0x62, 0xdb, 0x19, 0xa0, 0x01, 0x2a, 0xbf, 0x18, 0x08, 0x11, 0x11, 0x11, 0x11, 0x81, 0x3f
        /*0020*/ 	.byte	0x54, 0x55, 0x55, 0x55, 0x55, 0x55, 0xc5, 0xbf, 0x00, 0x00, 0x00, 0x00, 0x00, 0x00, 0x00, 0x00
        /*0030*/ 	.byte	0x00, 0x00, 0x00, 0x00, 0x00, 0x00, 0x00, 0x00, 0x64, 0x81, 0xfd, 0x20, 0x83, 0xff, 0xa8, 0xbd
        /*0040*/ 	.byte	0x28, 0x85, 0xef, 0xc1, 0xa7, 0xee, 0x21, 0x3e, 0xd9, 0xe6, 0x06, 0x8e, 0x4f, 0x7e, 0x92, 0xbe
        /*0050*/ 	.byte	0xe9, 0xbc, 0xdd, 0x19, 0xa0, 0x01, 0xfa, 0x3e, 0x47, 0x5d, 0xc1, 0x16, 0x6c, 0xc1, 0x56, 0xbf
        /*0060*/ 	.byte	0x51, 0x55, 0x55, 0x55, 0x55, 0x55, 0xa5, 0x3f, 0x00, 0x00, 0x00, 0x00, 0x00, 0x00, 0xe0, 0xbf
        /*0070*/ 	.byte	0x00, 0x00, 0x00, 0x00, 0x00, 0x00, 0xf0, 0x3f, 0x00, 0x00, 0x00, 0x00, 0x00, 0x00, 0x00, 0x00
	.type		__cudart_i2opi_d,@object
	.size		__cudart_i2opi_d,(.L_0 - __cudart_i2opi_d)
__cudart_i2opi_d:
        /* <DEDUP_REMOVED lines=9> */
.L_0:


//--------------------- .nv.shared.reserved.0     --------------------------
	.section	.nv.shared.reserved.0,"aw",@nobits
	.weak		__nv_reservedSMEM_offset_0_alias
	.size		__nv_reservedSMEM_offset_0_alias, 0, 64
	.other		__nv_reservedSMEM_offset_0_alias,@"STO_CUDA_RESERVED_SHARED STV_DEFAULT"
__nv_reservedSMEM_offset_0_alias:
	.zero		0
	.zero		64


//--------------------- .nv.constant0._Z9compute_cPf --------------------------
	.section	.nv.constant0._Z9compute_cPf,"a",@progbits
	.sectionflags	@""
	.align	4
.nv.constant0._Z9compute_cPf:
	.zero		904


//--------------------- .nv.constant0._Z9compute_rPf --------------------------
	.section	.nv.constant0._Z9compute_rPf,"a",@progbits
	.sectionflags	@""
	.align	4
.nv.constant0._Z9compute_rPf:
	.zero		904


//--------------------- SYMBOLS --------------------------

	.type		.nv.reservedSmem.offset0,@object
	.size		.nv.reservedSmem.offset0,0x4
